//
// Generated by NVIDIA NVVM Compiler
//
// Compiler Build ID: CL-36424714
// Cuda compilation tools, release 13.0, V13.0.88
// Based on NVVM 20.0.0
//

.version 9.0
.target sm_100
.address_size 64

	// .globl	_Z10MeasInRMapPfS_PiS0_fjjddPd
.extern .func  (.param .b32 func_retval0) vprintf
(
	.param .b64 vprintf_param_0,
	.param .b64 vprintf_param_1
)
;
.global .align 1 .b8 $str$1[27] = {79, 117, 116, 32, 111, 102, 32, 82, 77, 97, 112, 32, 115, 105, 122, 101, 33, 33, 33, 33, 33, 33, 33, 33, 33, 10};
.global .align 1 .b8 $str$2[31] = {79, 117, 116, 32, 111, 102, 32, 82, 111, 97, 100, 32, 80, 111, 105, 110, 116, 32, 115, 105, 122, 101, 33, 33, 33, 33, 33, 33, 33, 10};
.global .align 1 .b8 $str$3[17] = {86, 77, 97, 112, 37, 100, 9, 37, 100, 9, 37, 100, 9, 37, 100, 10};
.global .align 1 .b8 $str$4[27] = {79, 117, 116, 32, 111, 102, 32, 86, 77, 97, 112, 32, 115, 105, 122, 101, 33, 33, 33, 33, 33, 33, 33, 33, 33, 10};
.global .align 1 .b8 $str$5[37] = {79, 117, 116, 32, 111, 102, 32, 86, 101, 114, 116, 105, 99, 97, 108, 32, 80, 111, 105, 110, 116, 32, 115, 105, 122, 101, 33, 33, 33, 33, 33, 33, 33, 33, 33, 10};
.global .align 4 .b8 __cudart_i2opi_f[24] = {65, 144, 67, 60, 153, 149, 98, 219, 192, 221, 52, 245, 209, 87, 39, 252, 41, 21, 68, 78, 110, 131, 249, 162};

.visible .entry _Z10MeasInRMapPfS_PiS0_fjjddPd(
	.param .u64 .ptr .align 1 _Z10MeasInRMapPfS_PiS0_fjjddPd_param_0,
	.param .u64 .ptr .align 1 _Z10MeasInRMapPfS_PiS0_fjjddPd_param_1,
	.param .u64 .ptr .align 1 _Z10MeasInRMapPfS_PiS0_fjjddPd_param_2,
	.param .u64 .ptr .align 1 _Z10MeasInRMapPfS_PiS0_fjjddPd_param_3,
	.param .f32 _Z10MeasInRMapPfS_PiS0_fjjddPd_param_4,
	.param .u32 _Z10MeasInRMapPfS_PiS0_fjjddPd_param_5,
	.param .u32 _Z10MeasInRMapPfS_PiS0_fjjddPd_param_6,
	.param .f64 _Z10MeasInRMapPfS_PiS0_fjjddPd_param_7,
	.param .f64 _Z10MeasInRMapPfS_PiS0_fjjddPd_param_8,
	.param .u64 .ptr .align 1 _Z10MeasInRMapPfS_PiS0_fjjddPd_param_9
)
{
	.reg .pred 	%p<6>;
	.reg .b32 	%r<16>;
	.reg .b32 	%f<5>;
	.reg .b64 	%rd<27>;
	.reg .b64 	%fd<10>;

	ld.param.u64 	%rd2, [_Z10MeasInRMapPfS_PiS0_fjjddPd_param_0];
	ld.param.u64 	%rd3, [_Z10MeasInRMapPfS_PiS0_fjjddPd_param_1];
	ld.param.u64 	%rd4, [_Z10MeasInRMapPfS_PiS0_fjjddPd_param_3];
	ld.param.f32 	%f1, [_Z10MeasInRMapPfS_PiS0_fjjddPd_param_4];
	ld.param.u32 	%r4, [_Z10MeasInRMapPfS_PiS0_fjjddPd_param_5];
	ld.param.u32 	%r5, [_Z10MeasInRMapPfS_PiS0_fjjddPd_param_6];
	ld.param.f64 	%fd1, [_Z10MeasInRMapPfS_PiS0_fjjddPd_param_7];
	ld.param.f64 	%fd2, [_Z10MeasInRMapPfS_PiS0_fjjddPd_param_8];
	ld.param.u64 	%rd5, [_Z10MeasInRMapPfS_PiS0_fjjddPd_param_9];
	cvta.to.global.u64 	%rd1, %rd5;
	mov.u32 	%r1, %ctaid.x;
	setp.gt.u32 	%p1, %r1, 29999;
	@%p1 bra 	$L__BB0_6;
	cvta.to.global.u64 	%rd8, %rd2;
	cvta.to.global.u64 	%rd9, %rd3;
	rcp.rn.f32 	%f2, %f1;
	cvt.f64.f32 	%fd3, %f2;
	mul.wide.u32 	%rd10, %r1, 4;
	add.s64 	%rd11, %rd8, %rd10;
	ld.global.f32 	%f3, [%rd11];
	cvt.f64.f32 	%fd4, %f3;
	sub.f64 	%fd5, %fd4, %fd1;
	mul.f64 	%fd6, %fd5, %fd3;
	cvt.rzi.s32.f64 	%r2, %fd6;
	add.s64 	%rd12, %rd9, %rd10;
	ld.global.f32 	%f4, [%rd12];
	cvt.f64.f32 	%fd7, %f4;
	sub.f64 	%fd8, %fd7, %fd2;
	mul.f64 	%fd9, %fd8, %fd3;
	cvt.rzi.s32.f64 	%r8, %fd9;
	setp.ge.u32 	%p2, %r2, %r4;
	setp.ge.u32 	%p3, %r8, %r5;
	or.pred  	%p4, %p2, %p3;
	@%p4 bra 	$L__BB0_5;
	mad.lo.s32 	%r11, %r8, %r4, %r2;
	cvta.to.global.u64 	%rd18, %rd4;
	mul.wide.s32 	%rd19, %r11, 4;
	add.s64 	%rd20, %rd18, %rd19;
	ld.global.u32 	%r12, [%rd20];
	shr.u32 	%r13, %r12, 23;
	and.b32  	%r14, %r13, 256;
	add.s32 	%r15, %r14, %r12;
	setp.lt.s32 	%p5, %r15, 101;
	@%p5 bra 	$L__BB0_4;
	mul.wide.u32 	%rd24, %r1, 8;
	add.s64 	%rd25, %rd1, %rd24;
	mov.b64 	%rd26, 4607182418800017408;
	st.global.u64 	[%rd25], %rd26;
	bra.uni 	$L__BB0_7;
$L__BB0_4:
	mul.wide.u32 	%rd21, %r1, 8;
	add.s64 	%rd22, %rd1, %rd21;
	mov.b64 	%rd23, 0;
	st.global.u64 	[%rd22], %rd23;
	bra.uni 	$L__BB0_7;
$L__BB0_5:
	mul.wide.u32 	%rd13, %r1, 8;
	add.s64 	%rd14, %rd1, %rd13;
	mov.b64 	%rd15, 0;
	st.global.u64 	[%rd14], %rd15;
	mov.u64 	%rd16, $str$1;
	cvta.global.u64 	%rd17, %rd16;
	{ // callseq 1, 0
	.param .b64 param0;
	st.param.b64 	[param0], %rd17;
	.param .b64 param1;
	st.param.b64 	[param1], 0;
	.param .b32 retval0;
	call.uni (retval0), 
	vprintf, 
	(
	param0, 
	param1
	);
	ld.param.b32 	%r9, [retval0];
	} // callseq 1
	bra.uni 	$L__BB0_7;
$L__BB0_6:
	mov.u64 	%rd6, $str$2;
	cvta.global.u64 	%rd7, %rd6;
	{ // callseq 0, 0
	.param .b64 param0;
	st.param.b64 	[param0], %rd7;
	.param .b64 param1;
	st.param.b64 	[param1], 0;
	.param .b32 retval0;
	call.uni (retval0), 
	vprintf, 
	(
	param0, 
	param1
	);
	ld.param.b32 	%r6, [retval0];
	} // callseq 0
$L__BB0_7:
	ret;

}
	// .globl	_Z10MeasInVMapPfS_PiS0_fjjddPd
.visible .entry _Z10MeasInVMapPfS_PiS0_fjjddPd(
	.param .u64 .ptr .align 1 _Z10MeasInVMapPfS_PiS0_fjjddPd_param_0,
	.param .u64 .ptr .align 1 _Z10MeasInVMapPfS_PiS0_fjjddPd_param_1,
	.param .u64 .ptr .align 1 _Z10MeasInVMapPfS_PiS0_fjjddPd_param_2,
	.param .u64 .ptr .align 1 _Z10MeasInVMapPfS_PiS0_fjjddPd_param_3,
	.param .f32 _Z10MeasInVMapPfS_PiS0_fjjddPd_param_4,
	.param .u32 _Z10MeasInVMapPfS_PiS0_fjjddPd_param_5,
	.param .u32 _Z10MeasInVMapPfS_PiS0_fjjddPd_param_6,
	.param .f64 _Z10MeasInVMapPfS_PiS0_fjjddPd_param_7,
	.param .f64 _Z10MeasInVMapPfS_PiS0_fjjddPd_param_8,
	.param .u64 .ptr .align 1 _Z10MeasInVMapPfS_PiS0_fjjddPd_param_9
)
{
	.local .align 16 .b8 	__local_depot1[16];
	.reg .b64 	%SP;
	.reg .b64 	%SPL;
	.reg .pred 	%p<5>;
	.reg .b32 	%r<21>;
	.reg .b32 	%f<5>;
	.reg .b64 	%rd<31>;
	.reg .b64 	%fd<11>;

	mov.u64 	%SPL, __local_depot1;
	cvta.local.u64 	%SP, %SPL;
	ld.param.u64 	%rd2, [_Z10MeasInVMapPfS_PiS0_fjjddPd_param_0];
	ld.param.u64 	%rd3, [_Z10MeasInVMapPfS_PiS0_fjjddPd_param_1];
	ld.param.u64 	%rd4, [_Z10MeasInVMapPfS_PiS0_fjjddPd_param_2];
	ld.param.u64 	%rd5, [_Z10MeasInVMapPfS_PiS0_fjjddPd_param_3];
	ld.param.f32 	%f1, [_Z10MeasInVMapPfS_PiS0_fjjddPd_param_4];
	ld.param.u32 	%r4, [_Z10MeasInVMapPfS_PiS0_fjjddPd_param_5];
	ld.param.u32 	%r5, [_Z10MeasInVMapPfS_PiS0_fjjddPd_param_6];
	ld.param.f64 	%fd1, [_Z10MeasInVMapPfS_PiS0_fjjddPd_param_7];
	ld.param.f64 	%fd2, [_Z10MeasInVMapPfS_PiS0_fjjddPd_param_8];
	ld.param.u64 	%rd6, [_Z10MeasInVMapPfS_PiS0_fjjddPd_param_9];
	cvta.to.global.u64 	%rd1, %rd6;
	mov.u32 	%r1, %ctaid.x;
	setp.gt.u32 	%p1, %r1, 29999;
	@%p1 bra 	$L__BB1_4;
	cvta.to.global.u64 	%rd9, %rd2;
	cvta.to.global.u64 	%rd10, %rd3;
	rcp.rn.f32 	%f2, %f1;
	cvt.f64.f32 	%fd3, %f2;
	mul.wide.u32 	%rd11, %r1, 4;
	add.s64 	%rd12, %rd9, %rd11;
	ld.global.f32 	%f3, [%rd12];
	cvt.f64.f32 	%fd4, %f3;
	sub.f64 	%fd5, %fd4, %fd1;
	mul.f64 	%fd6, %fd5, %fd3;
	cvt.rzi.s32.f64 	%r2, %fd6;
	add.s64 	%rd13, %rd10, %rd11;
	ld.global.f32 	%f4, [%rd13];
	cvt.f64.f32 	%fd7, %f4;
	sub.f64 	%fd8, %fd7, %fd2;
	mul.f64 	%fd9, %fd8, %fd3;
	cvt.rzi.s32.f64 	%r8, %fd9;
	setp.ge.u32 	%p2, %r2, %r4;
	setp.ge.u32 	%p3, %r8, %r5;
	or.pred  	%p4, %p2, %p3;
	@%p4 bra 	$L__BB1_3;
	mad.lo.s32 	%r13, %r8, %r4, %r2;
	cvta.to.global.u64 	%rd23, %rd5;
	mul.wide.s32 	%rd24, %r13, 4;
	add.s64 	%rd25, %rd23, %rd24;
	ld.global.u32 	%r14, [%rd25];
	shr.u32 	%r15, %r14, 23;
	and.b32  	%r16, %r15, 256;
	add.s32 	%r17, %r16, %r14;
	cvta.to.global.u64 	%rd26, %rd4;
	add.s64 	%rd28, %rd26, %rd11;
	ld.global.u32 	%r18, [%rd28];
	and.b32  	%r19, %r17, %r18;
	popc.b32 	%r20, %r19;
	cvt.rn.f64.u32 	%fd10, %r20;
	mul.wide.u32 	%rd29, %r1, 8;
	add.s64 	%rd30, %rd1, %rd29;
	st.global.f64 	[%rd30], %fd10;
	bra.uni 	$L__BB1_5;
$L__BB1_3:
	add.u64 	%rd14, %SP, 0;
	add.u64 	%rd15, %SPL, 0;
	st.local.v4.u32 	[%rd15], {%r2, %r4, %r8, %r5};
	mov.u64 	%rd16, $str$3;
	cvta.global.u64 	%rd17, %rd16;
	{ // callseq 3, 0
	.param .b64 param0;
	st.param.b64 	[param0], %rd17;
	.param .b64 param1;
	st.param.b64 	[param1], %rd14;
	.param .b32 retval0;
	call.uni (retval0), 
	vprintf, 
	(
	param0, 
	param1
	);
	ld.param.b32 	%r9, [retval0];
	} // callseq 3
	mul.wide.u32 	%rd18, %r1, 8;
	add.s64 	%rd19, %rd1, %rd18;
	mov.b64 	%rd20, 0;
	st.global.u64 	[%rd19], %rd20;
	mov.u64 	%rd21, $str$4;
	cvta.global.u64 	%rd22, %rd21;
	{ // callseq 4, 0
	.param .b64 param0;
	st.param.b64 	[param0], %rd22;
	.param .b64 param1;
	st.param.b64 	[param1], 0;
	.param .b32 retval0;
	call.uni (retval0), 
	vprintf, 
	(
	param0, 
	param1
	);
	ld.param.b32 	%r11, [retval0];
	} // callseq 4
	bra.uni 	$L__BB1_5;
$L__BB1_4:
	mov.u64 	%rd7, $str$5;
	cvta.global.u64 	%rd8, %rd7;
	{ // callseq 2, 0
	.param .b64 param0;
	st.param.b64 	[param0], %rd8;
	.param .b64 param1;
	st.param.b64 	[param1], 0;
	.param .b32 retval0;
	call.uni (retval0), 
	vprintf, 
	(
	param0, 
	param1
	);
	ld.param.b32 	%r6, [retval0];
	} // callseq 2
$L__BB1_5:
	ret;

}
	// .globl	_Z13TransformcudaPfS_S_S_fff
.visible .entry _Z13TransformcudaPfS_S_S_fff(
	.param .u64 .ptr .align 1 _Z13TransformcudaPfS_S_S_fff_param_0,
	.param .u64 .ptr .align 1 _Z13TransformcudaPfS_S_S_fff_param_1,
	.param .u64 .ptr .align 1 _Z13TransformcudaPfS_S_S_fff_param_2,
	.param .u64 .ptr .align 1 _Z13TransformcudaPfS_S_S_fff_param_3,
	.param .f32 _Z13TransformcudaPfS_S_S_fff_param_4,
	.param .f32 _Z13TransformcudaPfS_S_S_fff_param_5,
	.param .f32 _Z13TransformcudaPfS_S_S_fff_param_6
)
{
	.local .align 4 .b8 	__local_depot2[28];
	.reg .b64 	%SP;
	.reg .b64 	%SPL;
	.reg .pred 	%p<33>;
	.reg .b32 	%r<157>;
	.reg .b32 	%f<101>;
	.reg .b64 	%rd<91>;
	.reg .b64 	%fd<9>;

	mov.u64 	%SPL, __local_depot2;
	ld.param.u64 	%rd35, [_Z13TransformcudaPfS_S_S_fff_param_0];
	ld.param.u64 	%rd32, [_Z13TransformcudaPfS_S_S_fff_param_1];
	ld.param.u64 	%rd33, [_Z13TransformcudaPfS_S_S_fff_param_2];
	ld.param.u64 	%rd34, [_Z13TransformcudaPfS_S_S_fff_param_3];
	ld.param.f32 	%f21, [_Z13TransformcudaPfS_S_S_fff_param_4];
	ld.param.f32 	%f22, [_Z13TransformcudaPfS_S_S_fff_param_5];
	ld.param.f32 	%f23, [_Z13TransformcudaPfS_S_S_fff_param_6];
	cvta.to.global.u64 	%rd36, %rd35;
	add.u64 	%rd1, %SPL, 0;
	mov.u32 	%r1, %ctaid.x;
	mul.wide.u32 	%rd38, %r1, 4;
	add.s64 	%rd2, %rd36, %rd38;
	ld.global.f32 	%f1, [%rd2];
	mul.f32 	%f24, %f23, 0f3F22F983;
	cvt.rni.s32.f32 	%r156, %f24;
	cvt.rn.f32.s32 	%f25, %r156;
	fma.rn.f32 	%f26, %f25, 0fBFC90FDA, %f23;
	fma.rn.f32 	%f27, %f25, 0fB3A22168, %f26;
	fma.rn.f32 	%f100, %f25, 0fA7C234C5, %f27;
	abs.f32 	%f3, %f23;
	setp.ltu.f32 	%p1, %f3, 0f47CE4780;
	mov.u32 	%r144, %r156;
	mov.f32 	%f97, %f100;
	@%p1 bra 	$L__BB2_8;
	setp.neu.f32 	%p2, %f3, 0f7F800000;
	@%p2 bra 	$L__BB2_3;
	mov.f32 	%f30, 0f00000000;
	mul.rn.f32 	%f97, %f23, %f30;
	mov.b32 	%r144, 0;
	bra.uni 	$L__BB2_8;
$L__BB2_3:
	mov.b32 	%r3, %f23;
	shl.b32 	%r56, %r3, 8;
	or.b32  	%r4, %r56, -2147483648;
	mov.b64 	%rd81, 0;
	mov.b32 	%r141, 0;
	mov.u64 	%rd79, __cudart_i2opi_f;
	mov.u64 	%rd80, %rd1;
$L__BB2_4:
	.pragma "nounroll";
	ld.global.nc.u32 	%r57, [%rd79];
	mad.wide.u32 	%rd41, %r57, %r4, %rd81;
	shr.u64 	%rd81, %rd41, 32;
	st.local.u32 	[%rd80], %rd41;
	add.s32 	%r141, %r141, 1;
	add.s64 	%rd80, %rd80, 4;
	add.s64 	%rd79, %rd79, 4;
	setp.ne.s32 	%p3, %r141, 6;
	@%p3 bra 	$L__BB2_4;
	shr.u32 	%r58, %r3, 23;
	st.local.u32 	[%rd1+24], %rd81;
	and.b32  	%r7, %r58, 31;
	and.b32  	%r59, %r58, 224;
	add.s32 	%r60, %r59, -128;
	shr.u32 	%r61, %r60, 5;
	mul.wide.u32 	%rd42, %r61, 4;
	sub.s64 	%rd9, %rd1, %rd42;
	ld.local.u32 	%r142, [%rd9+24];
	ld.local.u32 	%r143, [%rd9+20];
	setp.eq.s32 	%p4, %r7, 0;
	@%p4 bra 	$L__BB2_7;
	shf.l.wrap.b32 	%r142, %r143, %r142, %r7;
	ld.local.u32 	%r62, [%rd9+16];
	shf.l.wrap.b32 	%r143, %r62, %r143, %r7;
$L__BB2_7:
	shr.u32 	%r63, %r142, 30;
	shf.l.wrap.b32 	%r64, %r143, %r142, 2;
	shl.b32 	%r65, %r143, 2;
	shr.u32 	%r66, %r64, 31;
	add.s32 	%r67, %r66, %r63;
	neg.s32 	%r68, %r67;
	setp.lt.s32 	%p5, %r3, 0;
	selp.b32 	%r144, %r68, %r67, %p5;
	xor.b32  	%r69, %r64, %r3;
	shr.s32 	%r70, %r64, 31;
	xor.b32  	%r71, %r70, %r64;
	xor.b32  	%r72, %r70, %r65;
	cvt.u64.u32 	%rd43, %r71;
	shl.b64 	%rd44, %rd43, 32;
	cvt.u64.u32 	%rd45, %r72;
	or.b64  	%rd46, %rd44, %rd45;
	cvt.rn.f64.s64 	%fd1, %rd46;
	mul.f64 	%fd2, %fd1, 0d3BF921FB54442D19;
	cvt.rn.f32.f64 	%f28, %fd2;
	neg.f32 	%f29, %f28;
	setp.lt.s32 	%p6, %r69, 0;
	selp.f32 	%f97, %f29, %f28, %p6;
$L__BB2_8:
	setp.ltu.f32 	%p7, %f3, 0f47CE4780;
	add.s32 	%r74, %r144, 1;
	mul.rn.f32 	%f31, %f97, %f97;
	and.b32  	%r75, %r144, 1;
	setp.eq.b32 	%p8, %r75, 1;
	selp.f32 	%f32, %f97, 0f3F800000, %p8;
	fma.rn.f32 	%f33, %f31, %f32, 0f00000000;
	fma.rn.f32 	%f34, %f31, 0f37CBAC00, 0fBAB607ED;
	selp.f32 	%f35, 0fB94D4153, %f34, %p8;
	selp.f32 	%f36, 0f3C0885E4, 0f3D2AAABB, %p8;
	fma.rn.f32 	%f37, %f35, %f31, %f36;
	selp.f32 	%f38, 0fBE2AAAA8, 0fBEFFFFFF, %p8;
	fma.rn.f32 	%f39, %f37, %f31, %f38;
	fma.rn.f32 	%f40, %f39, %f33, %f32;
	and.b32  	%r76, %r74, 2;
	setp.eq.s32 	%p9, %r76, 0;
	mov.f32 	%f41, 0f00000000;
	sub.f32 	%f42, %f41, %f40;
	selp.f32 	%f43, %f40, %f42, %p9;
	mul.f32 	%f7, %f1, %f43;
	cvta.to.global.u64 	%rd47, %rd32;
	add.s64 	%rd10, %rd47, %rd38;
	ld.global.f32 	%f8, [%rd10];
	mov.u32 	%r148, %r156;
	mov.f32 	%f98, %f100;
	@%p7 bra 	$L__BB2_16;
	setp.neu.f32 	%p10, %f3, 0f7F800000;
	@%p10 bra 	$L__BB2_11;
	mov.f32 	%f46, 0f00000000;
	mul.rn.f32 	%f98, %f23, %f46;
	mov.b32 	%r148, 0;
	bra.uni 	$L__BB2_16;
$L__BB2_11:
	mov.b32 	%r16, %f23;
	shl.b32 	%r78, %r16, 8;
	or.b32  	%r17, %r78, -2147483648;
	mov.b64 	%rd84, 0;
	mov.b32 	%r145, 0;
	mov.u64 	%rd82, __cudart_i2opi_f;
	mov.u64 	%rd83, %rd1;
$L__BB2_12:
	.pragma "nounroll";
	ld.global.nc.u32 	%r79, [%rd82];
	mad.wide.u32 	%rd51, %r79, %r17, %rd84;
	shr.u64 	%rd84, %rd51, 32;
	st.local.u32 	[%rd83], %rd51;
	add.s32 	%r145, %r145, 1;
	add.s64 	%rd83, %rd83, 4;
	add.s64 	%rd82, %rd82, 4;
	setp.ne.s32 	%p11, %r145, 6;
	@%p11 bra 	$L__BB2_12;
	shr.u32 	%r80, %r16, 23;
	st.local.u32 	[%rd1+24], %rd84;
	and.b32  	%r20, %r80, 31;
	and.b32  	%r81, %r80, 224;
	add.s32 	%r82, %r81, -128;
	shr.u32 	%r83, %r82, 5;
	mul.wide.u32 	%rd52, %r83, 4;
	sub.s64 	%rd17, %rd1, %rd52;
	ld.local.u32 	%r146, [%rd17+24];
	ld.local.u32 	%r147, [%rd17+20];
	setp.eq.s32 	%p12, %r20, 0;
	@%p12 bra 	$L__BB2_15;
	shf.l.wrap.b32 	%r146, %r147, %r146, %r20;
	ld.local.u32 	%r84, [%rd17+16];
	shf.l.wrap.b32 	%r147, %r84, %r147, %r20;
$L__BB2_15:
	shr.u32 	%r85, %r146, 30;
	shf.l.wrap.b32 	%r86, %r147, %r146, 2;
	shl.b32 	%r87, %r147, 2;
	shr.u32 	%r88, %r86, 31;
	add.s32 	%r89, %r88, %r85;
	neg.s32 	%r90, %r89;
	setp.lt.s32 	%p13, %r16, 0;
	selp.b32 	%r148, %r90, %r89, %p13;
	xor.b32  	%r91, %r86, %r16;
	shr.s32 	%r92, %r86, 31;
	xor.b32  	%r93, %r92, %r86;
	xor.b32  	%r94, %r92, %r87;
	cvt.u64.u32 	%rd53, %r93;
	shl.b64 	%rd54, %rd53, 32;
	cvt.u64.u32 	%rd55, %r94;
	or.b64  	%rd56, %rd54, %rd55;
	cvt.rn.f64.s64 	%fd3, %rd56;
	mul.f64 	%fd4, %fd3, 0d3BF921FB54442D19;
	cvt.rn.f32.f64 	%f44, %fd4;
	neg.f32 	%f45, %f44;
	setp.lt.s32 	%p14, %r91, 0;
	selp.f32 	%f98, %f45, %f44, %p14;
$L__BB2_16:
	setp.ltu.f32 	%p15, %f3, 0f47CE4780;
	mul.rn.f32 	%f47, %f98, %f98;
	and.b32  	%r96, %r148, 1;
	setp.eq.b32 	%p16, %r96, 1;
	selp.f32 	%f48, 0f3F800000, %f98, %p16;
	fma.rn.f32 	%f49, %f47, %f48, 0f00000000;
	fma.rn.f32 	%f50, %f47, 0f37CBAC00, 0fBAB607ED;
	selp.f32 	%f51, %f50, 0fB94D4153, %p16;
	selp.f32 	%f52, 0f3D2AAABB, 0f3C0885E4, %p16;
	fma.rn.f32 	%f53, %f51, %f47, %f52;
	selp.f32 	%f54, 0fBEFFFFFF, 0fBE2AAAA8, %p16;
	fma.rn.f32 	%f55, %f53, %f47, %f54;
	fma.rn.f32 	%f56, %f55, %f49, %f48;
	and.b32  	%r97, %r148, 2;
	setp.eq.s32 	%p17, %r97, 0;
	mov.f32 	%f57, 0f00000000;
	sub.f32 	%f58, %f57, %f56;
	selp.f32 	%f59, %f56, %f58, %p17;
	mul.f32 	%f60, %f8, %f59;
	sub.f32 	%f61, %f7, %f60;
	add.f32 	%f62, %f21, %f61;
	cvta.to.global.u64 	%rd57, %rd33;
	add.s64 	%rd59, %rd57, %rd38;
	st.global.f32 	[%rd59], %f62;
	ld.global.f32 	%f12, [%rd2];
	mov.u32 	%r152, %r156;
	mov.f32 	%f99, %f100;
	@%p15 bra 	$L__BB2_24;
	setp.neu.f32 	%p18, %f3, 0f7F800000;
	@%p18 bra 	$L__BB2_19;
	mov.f32 	%f65, 0f00000000;
	mul.rn.f32 	%f99, %f23, %f65;
	mov.b32 	%r152, 0;
	bra.uni 	$L__BB2_24;
$L__BB2_19:
	mov.b32 	%r29, %f23;
	shl.b32 	%r99, %r29, 8;
	or.b32  	%r30, %r99, -2147483648;
	mov.b64 	%rd87, 0;
	mov.b32 	%r149, 0;
	mov.u64 	%rd85, __cudart_i2opi_f;
	mov.u64 	%rd86, %rd1;
$L__BB2_20:
	.pragma "nounroll";
	ld.global.nc.u32 	%r100, [%rd85];
	mad.wide.u32 	%rd62, %r100, %r30, %rd87;
	shr.u64 	%rd87, %rd62, 32;
	st.local.u32 	[%rd86], %rd62;
	add.s32 	%r149, %r149, 1;
	add.s64 	%rd86, %rd86, 4;
	add.s64 	%rd85, %rd85, 4;
	setp.ne.s32 	%p19, %r149, 6;
	@%p19 bra 	$L__BB2_20;
	shr.u32 	%r101, %r29, 23;
	st.local.u32 	[%rd1+24], %rd87;
	and.b32  	%r33, %r101, 31;
	and.b32  	%r102, %r101, 224;
	add.s32 	%r103, %r102, -128;
	shr.u32 	%r104, %r103, 5;
	mul.wide.u32 	%rd63, %r104, 4;
	sub.s64 	%rd24, %rd1, %rd63;
	ld.local.u32 	%r150, [%rd24+24];
	ld.local.u32 	%r151, [%rd24+20];
	setp.eq.s32 	%p20, %r33, 0;
	@%p20 bra 	$L__BB2_23;
	shf.l.wrap.b32 	%r150, %r151, %r150, %r33;
	ld.local.u32 	%r105, [%rd24+16];
	shf.l.wrap.b32 	%r151, %r105, %r151, %r33;
$L__BB2_23:
	shr.u32 	%r106, %r150, 30;
	shf.l.wrap.b32 	%r107, %r151, %r150, 2;
	shl.b32 	%r108, %r151, 2;
	shr.u32 	%r109, %r107, 31;
	add.s32 	%r110, %r109, %r106;
	neg.s32 	%r111, %r110;
	setp.lt.s32 	%p21, %r29, 0;
	selp.b32 	%r152, %r111, %r110, %p21;
	xor.b32  	%r112, %r107, %r29;
	shr.s32 	%r113, %r107, 31;
	xor.b32  	%r114, %r113, %r107;
	xor.b32  	%r115, %r113, %r108;
	cvt.u64.u32 	%rd64, %r114;
	shl.b64 	%rd65, %rd64, 32;
	cvt.u64.u32 	%rd66, %r115;
	or.b64  	%rd67, %rd65, %rd66;
	cvt.rn.f64.s64 	%fd5, %rd67;
	mul.f64 	%fd6, %fd5, 0d3BF921FB54442D19;
	cvt.rn.f32.f64 	%f63, %fd6;
	neg.f32 	%f64, %f63;
	setp.lt.s32 	%p22, %r112, 0;
	selp.f32 	%f99, %f64, %f63, %p22;
$L__BB2_24:
	setp.ltu.f32 	%p23, %f3, 0f47CE4780;
	mul.rn.f32 	%f66, %f99, %f99;
	and.b32  	%r117, %r152, 1;
	setp.eq.b32 	%p24, %r117, 1;
	selp.f32 	%f67, 0f3F800000, %f99, %p24;
	fma.rn.f32 	%f68, %f66, %f67, 0f00000000;
	fma.rn.f32 	%f69, %f66, 0f37CBAC00, 0fBAB607ED;
	selp.f32 	%f70, %f69, 0fB94D4153, %p24;
	selp.f32 	%f71, 0f3D2AAABB, 0f3C0885E4, %p24;
	fma.rn.f32 	%f72, %f70, %f66, %f71;
	selp.f32 	%f73, 0fBEFFFFFF, 0fBE2AAAA8, %p24;
	fma.rn.f32 	%f74, %f72, %f66, %f73;
	fma.rn.f32 	%f75, %f74, %f68, %f67;
	and.b32  	%r118, %r152, 2;
	setp.eq.s32 	%p25, %r118, 0;
	mov.f32 	%f76, 0f00000000;
	sub.f32 	%f77, %f76, %f75;
	selp.f32 	%f78, %f75, %f77, %p25;
	mul.f32 	%f16, %f12, %f78;
	ld.global.f32 	%f17, [%rd10];
	@%p23 bra 	$L__BB2_32;
	setp.neu.f32 	%p26, %f3, 0f7F800000;
	@%p26 bra 	$L__BB2_27;
	mov.f32 	%f81, 0f00000000;
	mul.rn.f32 	%f100, %f23, %f81;
	mov.b32 	%r156, 0;
	bra.uni 	$L__BB2_32;
$L__BB2_27:
	mov.b32 	%r42, %f23;
	shl.b32 	%r120, %r42, 8;
	or.b32  	%r43, %r120, -2147483648;
	mov.b64 	%rd90, 0;
	mov.b32 	%r153, 0;
	mov.u64 	%rd88, __cudart_i2opi_f;
	mov.u64 	%rd89, %rd1;
$L__BB2_28:
	.pragma "nounroll";
	ld.global.nc.u32 	%r121, [%rd88];
	mad.wide.u32 	%rd70, %r121, %r43, %rd90;
	shr.u64 	%rd90, %rd70, 32;
	st.local.u32 	[%rd89], %rd70;
	add.s32 	%r153, %r153, 1;
	add.s64 	%rd89, %rd89, 4;
	add.s64 	%rd88, %rd88, 4;
	setp.ne.s32 	%p27, %r153, 6;
	@%p27 bra 	$L__BB2_28;
	shr.u32 	%r122, %r42, 23;
	st.local.u32 	[%rd1+24], %rd90;
	and.b32  	%r46, %r122, 31;
	and.b32  	%r123, %r122, 224;
	add.s32 	%r124, %r123, -128;
	shr.u32 	%r125, %r124, 5;
	mul.wide.u32 	%rd71, %r125, 4;
	sub.s64 	%rd31, %rd1, %rd71;
	ld.local.u32 	%r154, [%rd31+24];
	ld.local.u32 	%r155, [%rd31+20];
	setp.eq.s32 	%p28, %r46, 0;
	@%p28 bra 	$L__BB2_31;
	shf.l.wrap.b32 	%r154, %r155, %r154, %r46;
	ld.local.u32 	%r126, [%rd31+16];
	shf.l.wrap.b32 	%r155, %r126, %r155, %r46;
$L__BB2_31:
	shr.u32 	%r127, %r154, 30;
	shf.l.wrap.b32 	%r128, %r155, %r154, 2;
	shl.b32 	%r129, %r155, 2;
	shr.u32 	%r130, %r128, 31;
	add.s32 	%r131, %r130, %r127;
	neg.s32 	%r132, %r131;
	setp.lt.s32 	%p29, %r42, 0;
	selp.b32 	%r156, %r132, %r131, %p29;
	xor.b32  	%r133, %r128, %r42;
	shr.s32 	%r134, %r128, 31;
	xor.b32  	%r135, %r134, %r128;
	xor.b32  	%r136, %r134, %r129;
	cvt.u64.u32 	%rd72, %r135;
	shl.b64 	%rd73, %rd72, 32;
	cvt.u64.u32 	%rd74, %r136;
	or.b64  	%rd75, %rd73, %rd74;
	cvt.rn.f64.s64 	%fd7, %rd75;
	mul.f64 	%fd8, %fd7, 0d3BF921FB54442D19;
	cvt.rn.f32.f64 	%f79, %fd8;
	neg.f32 	%f80, %f79;
	setp.lt.s32 	%p30, %r133, 0;
	selp.f32 	%f100, %f80, %f79, %p30;
$L__BB2_32:
	cvta.to.global.u64 	%rd76, %rd34;
	add.s32 	%r138, %r156, 1;
	mul.rn.f32 	%f82, %f100, %f100;
	and.b32  	%r139, %r156, 1;
	setp.eq.b32 	%p31, %r139, 1;
	selp.f32 	%f83, %f100, 0f3F800000, %p31;
	fma.rn.f32 	%f84, %f82, %f83, 0f00000000;
	fma.rn.f32 	%f85, %f82, 0f37CBAC00, 0fBAB607ED;
	selp.f32 	%f86, 0fB94D4153, %f85, %p31;
	selp.f32 	%f87, 0f3C0885E4, 0f3D2AAABB, %p31;
	fma.rn.f32 	%f88, %f86, %f82, %f87;
	selp.f32 	%f89, 0fBE2AAAA8, 0fBEFFFFFF, %p31;
	fma.rn.f32 	%f90, %f88, %f82, %f89;
	fma.rn.f32 	%f91, %f90, %f84, %f83;
	and.b32  	%r140, %r138, 2;
	setp.eq.s32 	%p32, %r140, 0;
	mov.f32 	%f92, 0f00000000;
	sub.f32 	%f93, %f92, %f91;
	selp.f32 	%f94, %f91, %f93, %p32;
	fma.rn.f32 	%f95, %f17, %f94, %f16;
	add.f32 	%f96, %f22, %f95;
	add.s64 	%rd78, %rd76, %rd38;
	st.global.f32 	[%rd78], %f96;
	ret;

}


// ===== COMPILED SASS (sm_100) =====

	.target	sm_100

	.elftype	@"ET_EXEC"


//--------------------- .note.nv.tkinfo           --------------------------
	.section	.note.nv.tkinfo,"",@"SHT_NOTE"
	.sectionflags	@"SHF_NOTE_NV_TKINFO"
	.tkinfo
        /*0018*/ 	.word	0x00000002
        /*0030*/ 	.string	""
        /*0030*/ 	.string	"ptxas"
        /*0030*/ 	.string	"Cuda compilation tools, release 13.0, V13.0.88"
        /*0030*/ 	.string	"Build cuda_13.0.r13.0/compiler.36424714_0"
        /*0030*/ 	.string	"-arch sm_100 -m 64 "



//--------------------- .note.nv.cuinfo           --------------------------
	.section	.note.nv.cuinfo,"",@"SHT_NOTE"
	.sectionflags	@"SHF_NOTE_NV_CUINFO"
        /*0018*/ 	.short	0x0002
        /*001a*/ 	.short	0x0064
        /*001c*/ 	.short	0x0082
	.zero		2


//--------------------- .nv.info                  --------------------------
	.section	.nv.info,"",@"SHT_CUDA_INFO"
	.align	4


	//----- nvinfo : EIATTR_REGCOUNT
	.align		4
        /*0000*/ 	.byte	0x04, 0x2f
        /*0002*/ 	.short	(.L_7 - .L_6)
	.align		4
.L_6:
        /*0004*/ 	.word	index@(_Z10MeasInRMapPfS_PiS0_fjjddPd)
        /*0008*/ 	.word	0x00000018


	//----- nvinfo : EIATTR_FRAME_SIZE
	.align		4
.L_7:
        /*000c*/ 	.byte	0x04, 0x11
        /*000e*/ 	.short	(.L_9 - .L_8)
	.align		4
.L_8:
        /*0010*/ 	.word	index@($__internal_1_$__cuda_sm20_rcp_rn_f32_slowpath)
        /*0014*/ 	.word	0x00000000


	//----- nvinfo : EIATTR_FRAME_SIZE
	.align		4
.L_9:
        /*0018*/ 	.byte	0x04, 0x11
        /*001a*/ 	.short	(.L_11 - .L_10)
	.align		4
.L_10:
        /*001c*/ 	.word	index@(_Z10MeasInRMapPfS_PiS0_fjjddPd)
        /*0020*/ 	.word	0x00000000


	//----- nvinfo : EIATTR_REGCOUNT
	.align		4
.L_11:
        /*0024*/ 	.byte	0x04, 0x2f
        /*0026*/ 	.short	(.L_13 - .L_12)
	.align		4
.L_12:
        /*0028*/ 	.word	index@(_Z10MeasInVMapPfS_PiS0_fjjddPd)
        /*002c*/ 	.word	0x00000018


	//----- nvinfo : EIATTR_FRAME_SIZE
	.align		4
.L_13:
        /*0030*/ 	.byte	0x04, 0x11
        /*0032*/ 	.short	(.L_15 - .L_14)
	.align		4
.L_14:
        /*0034*/ 	.word	index@($__internal_0_$__cuda_sm20_rcp_rn_f32_slowpath)
        /*0038*/ 	.word	0x00000010


	//----- nvinfo : EIATTR_FRAME_SIZE
	.align		4
.L_15:
        /*003c*/ 	.byte	0x04, 0x11
        /*003e*/ 	.short	(.L_17 - .L_16)
	.align		4
.L_16:
        /*0040*/ 	.word	index@(_Z10MeasInVMapPfS_PiS0_fjjddPd)
        /*0044*/ 	.word	0x00000010


	//----- nvinfo : EIATTR_REGCOUNT
	.align		4
.L_17:
        /*0048*/ 	.byte	0x04, 0x2f
        /*004a*/ 	.short	(.L_19 - .L_18)
	.align		4
.L_18:
        /*004c*/ 	.word	index@(_Z13TransformcudaPfS_S_S_fff)
        /*0050*/ 	.word	0x0000001f


	//----- nvinfo : EIATTR_FRAME_SIZE
	.align		4
.L_19:
        /*0054*/ 	.byte	0x04, 0x11
        /*0056*/ 	.short	(.L_21 - .L_20)
	.align		4
.L_20:
        /*0058*/ 	.word	index@(_Z13TransformcudaPfS_S_S_fff)
        /*005c*/ 	.word	0x00000000


	//----- nvinfo : EIATTR_MIN_STACK_SIZE
	.align		4
.L_21:
        /*0060*/ 	.byte	0x04, 0x12
        /*0062*/ 	.short	(.L_23 - .L_22)
	.align		4
.L_22:
        /*0064*/ 	.word	index@(_Z13TransformcudaPfS_S_S_fff)
        /*0068*/ 	.word	0x00000000


	//----- nvinfo : EIATTR_MIN_STACK_SIZE
	.align		4
.L_23:
        /*006c*/ 	.byte	0x04, 0x12
        /*006e*/ 	.short	(.L_25 - .L_24)
	.align		4
.L_24:
        /*0070*/ 	.word	index@(_Z10MeasInVMapPfS_PiS0_fjjddPd)
        /*0074*/ 	.word	0x00000010


	//----- nvinfo : EIATTR_MIN_STACK_SIZE
	.align		4
.L_25:
        /*0078*/ 	.byte	0x04, 0x12
        /*007a*/ 	.short	(.L_27 - .L_26)
	.align		4
.L_26:
        /*007c*/ 	.word	index@(_Z10MeasInRMapPfS_PiS0_fjjddPd)
        /*0080*/ 	.word	0x00000000
.L_27:


//--------------------- .nv.compat                --------------------------
	.section	.nv.compat,"",@"SHT_CUDA_COMPAT_INFO"
	.align	4
        /*0000*/ 	.byte	0x02, 0x09, 0x00, 0x00, 0x02, 0x02, 0x01, 0x00, 0x02, 0x05, 0x05, 0x00, 0x03, 0x07, 0x01, 0x01
        /*0010*/ 	.byte	0x02, 0x03, 0x00, 0x00, 0x02, 0x06, 0x01, 0x00, 0x04, 0x0b, 0x08, 0x00, 0x01, 0x00, 0x00, 0x00
        /*0020*/ 	.byte	0x00, 0x00, 0x00, 0x00


//--------------------- .nv.info._Z13TransformcudaPfS_S_S_fff --------------------------
	.section	.nv.info._Z13TransformcudaPfS_S_S_fff,"",@"SHT_CUDA_INFO"
	.sectionflags	@""
	.align	4


	//----- nvinfo : EIATTR_CUDA_API_VERSION
	.align		4
        /*0000*/ 	.byte	0x04, 0x37
        /*0002*/ 	.short	(.L_29 - .L_28)
.L_28:
        /*0004*/ 	.word	0x00000082


	//----- nvinfo : EIATTR_KPARAM_INFO
	.align		4
.L_29:
        /*0008*/ 	.byte	0x04, 0x17
        /*000a*/ 	.short	(.L_31 - .L_30)
.L_30:
        /*000c*/ 	.word	0x00000000
        /*0010*/ 	.short	0x0006
        /*0012*/ 	.short	0x0028
        /*0014*/ 	.byte	0x00, 0xf0, 0x11, 0x00


	//----- nvinfo : EIATTR_KPARAM_INFO
	.align		4
.L_31:
        /*0018*/ 	.byte	0x04, 0x17
        /*001a*/ 	.short	(.L_33 - .L_32)
.L_32:
        /*001c*/ 	.word	0x00000000
        /*0020*/ 	.short	0x0005
        /*0022*/ 	.short	0x0024
        /*0024*/ 	.byte	0x00, 0xf0, 0x11, 0x00


	//----- nvinfo : EIATTR_KPARAM_INFO
	.align		4
.L_33:
        /*0028*/ 	.byte	0x04, 0x17
        /*002a*/ 	.short	(.L_35 - .L_34)
.L_34:
        /*002c*/ 	.word	0x00000000
        /*0030*/ 	.short	0x0004
        /*0032*/ 	.short	0x0020
        /*0034*/ 	.byte	0x00, 0xf0, 0x11, 0x00


	//----- nvinfo : EIATTR_KPARAM_INFO
	.align		4
.L_35:
        /*0038*/ 	.byte	0x04, 0x17
        /*003a*/ 	.short	(.L_37 - .L_36)
.L_36:
        /*003c*/ 	.word	0x00000000
        /*0040*/ 	.short	0x0003
        /*0042*/ 	.short	0x0018
        /*0044*/ 	.byte	0x00, 0xf5, 0x21, 0x00


	//----- nvinfo : EIATTR_KPARAM_INFO
	.align		4
.L_37:
        /*0048*/ 	.byte	0x04, 0x17
        /*004a*/ 	.short	(.L_39 - .L_38)
.L_38:
        /*004c*/ 	.word	0x00000000
        /*0050*/ 	.short	0x0002
        /*0052*/ 	.short	0x0010
        /*0054*/ 	.byte	0x00, 0xf5, 0x21, 0x00


	//----- nvinfo : EIATTR_KPARAM_INFO
	.align		4
.L_39:
        /*0058*/ 	.byte	0x04, 0x17
        /*005a*/ 	.short	(.L_41 - .L_40)
.L_40:
        /*005c*/ 	.word	0x00000000
        /*0060*/ 	.short	0x0001
        /*0062*/ 	.short	0x0008
        /*0064*/ 	.byte	0x00, 0xf5, 0x21, 0x00


	//----- nvinfo : EIATTR_KPARAM_INFO
	.align		4
.L_41:
        /*0068*/ 	.byte	0x04, 0x17
        /*006a*/ 	.short	(.L_43 - .L_42)
.L_42:
        /*006c*/ 	.word	0x00000000
        /*0070*/ 	.short	0x0000
        /*0072*/ 	.short	0x0000
        /*0074*/ 	.byte	0x00, 0xf5, 0x21, 0x00


	//----- nvinfo : EIATTR_SPARSE_MMA_MASK
	.align		4
.L_43:
        /*0078*/ 	.byte	0x03, 0x50
        /*007a*/ 	.short	0x0000


	//----- nvinfo : EIATTR_MAXREG_COUNT
	.align		4
        /*007c*/ 	.byte	0x03, 0x1b
        /*007e*/ 	.short	0x00ff


	//----- nvinfo : EIATTR_MERCURY_ISA_VERSION
	.align		4
        /*0080*/ 	.byte	0x03, 0x5f
        /*0082*/ 	.short	0x0101


	//----- nvinfo : EIATTR_VRC_CTA_INIT_COUNT
	.align		4
        /*0084*/ 	.byte	0x02, 0x4a
	.zero		1
	.zero		1


	//----- nvinfo : EIATTR_EXIT_INSTR_OFFSETS
	.align		4
        /*0088*/ 	.byte	0x04, 0x1c
        /*008a*/ 	.short	(.L_45 - .L_44)


	//   ....[0]....
.L_44:
        /*008c*/ 	.word	0x00001e30


	//----- nvinfo : EIATTR_CBANK_PARAM_SIZE
	.align		4
.L_45:
        /*0090*/ 	.byte	0x03, 0x19
        /*0092*/ 	.short	0x002c


	//----- nvinfo : EIATTR_PARAM_CBANK
	.align		4
        /*0094*/ 	.byte	0x04, 0x0a
        /*0096*/ 	.short	(.L_47 - .L_46)
	.align		4
.L_46:
        /*0098*/ 	.word	index@(.nv.constant0._Z13TransformcudaPfS_S_S_fff)
        /*009c*/ 	.short	0x0380
        /*009e*/ 	.short	0x002c


	//----- nvinfo : EIATTR_SW_WAR
	.align		4
.L_47:
        /*00a0*/ 	.byte	0x04, 0x36
        /*00a2*/ 	.short	(.L_49 - .L_48)
.L_48:
        /*00a4*/ 	.word	0x00000008
.L_49:


//--------------------- .nv.info._Z10MeasInVMapPfS_PiS0_fjjddPd --------------------------
	.section	.nv.info._Z10MeasInVMapPfS_PiS0_fjjddPd,"",@"SHT_CUDA_INFO"
	.sectionflags	@""
	.align	4


	//----- nvinfo : EIATTR_CUDA_API_VERSION
	.align		4
        /*0000*/ 	.byte	0x04, 0x37
        /*0002*/ 	.short	(.L_51 - .L_50)
.L_50:
        /*0004*/ 	.word	0x00000082


	//----- nvinfo : EIATTR_KPARAM_INFO
	.align		4
.L_51:
        /*0008*/ 	.byte	0x04, 0x17
        /*000a*/ 	.short	(.L_53 - .L_52)
.L_52:
        /*000c*/ 	.word	0x00000000
        /*0010*/ 	.short	0x0009
        /*0012*/ 	.short	0x0040
        /*0014*/ 	.byte	0x00, 0xf5, 0x21, 0x00


	//----- nvinfo : EIATTR_KPARAM_INFO
	.align		4
.L_53:
        /*0018*/ 	.byte	0x04, 0x17
        /*001a*/ 	.short	(.L_55 - .L_54)
.L_54:
        /*001c*/ 	.word	0x00000000
        /*0020*/ 	.short	0x0008
        /*0022*/ 	.short	0x0038
        /*0024*/ 	.byte	0x00, 0xf0, 0x21, 0x00


	//----- nvinfo : EIATTR_KPARAM_INFO
	.align		4
.L_55:
        /*0028*/ 	.byte	0x04, 0x17
        /*002a*/ 	.short	(.L_57 - .L_56)
.L_56:
        /*002c*/ 	.word	0x00000000
        /*0030*/ 	.short	0x0007
        /*0032*/ 	.short	0x0030
        /*0034*/ 	.byte	0x00, 0xf0, 0x21, 0x00


	//----- nvinfo : EIATTR_KPARAM_INFO
	.align		4
.L_57:
        /*0038*/ 	.byte	0x04, 0x17
        /*003a*/ 	.short	(.L_59 - .L_58)
.L_58:
        /*003c*/ 	.word	0x00000000
        /*0040*/ 	.short	0x0006
        /*0042*/ 	.short	0x0028
        /*0044*/ 	.byte	0x00, 0xf0, 0x11, 0x00


	//----- nvinfo : EIATTR_KPARAM_INFO
	.align		4
.L_59:
        /*0048*/ 	.byte	0x04, 0x17
        /*004a*/ 	.short	(.L_61 - .L_60)
.L_60:
        /*004c*/ 	.word	0x00000000
        /*0050*/ 	.short	0x0005
        /*0052*/ 	.short	0x0024
        /*0054*/ 	.byte	0x00, 0xf0, 0x11, 0x00


	//----- nvinfo : EIATTR_KPARAM_INFO
	.align		4
.L_61:
        /*0058*/ 	.byte	0x04, 0x17
        /*005a*/ 	.short	(.L_63 - .L_62)
.L_62:
        /*005c*/ 	.word	0x00000000
        /*0060*/ 	.short	0x0004
        /*0062*/ 	.short	0x0020
        /*0064*/ 	.byte	0x00, 0xf0, 0x11, 0x00


	//----- nvinfo : EIATTR_KPARAM_INFO
	.align		4
.L_63:
        /*0068*/ 	.byte	0x04, 0x17
        /*006a*/ 	.short	(.L_65 - .L_64)
.L_64:
        /*006c*/ 	.word	0x00000000
        /*0070*/ 	.short	0x0003
        /*0072*/ 	.short	0x0018
        /*0074*/ 	.byte	0x00, 0xf5, 0x21, 0x00


	//----- nvinfo : EIATTR_KPARAM_INFO
	.align		4
.L_65:
        /*0078*/ 	.byte	0x04, 0x17
        /*007a*/ 	.short	(.L_67 - .L_66)
.L_66:
        /*007c*/ 	.word	0x00000000
        /*0080*/ 	.short	0x0002
        /*0082*/ 	.short	0x0010
        /*0084*/ 	.byte	0x00, 0xf5, 0x21, 0x00


	//----- nvinfo : EIATTR_KPARAM_INFO
	.align		4
.L_67:
        /*0088*/ 	.byte	0x04, 0x17
        /*008a*/ 	.short	(.L_69 - .L_68)
.L_68:
        /*008c*/ 	.word	0x00000000
        /*0090*/ 	.short	0x0001
        /*0092*/ 	.short	0x0008
        /*0094*/ 	.byte	0x00, 0xf5, 0x21, 0x00


	//----- nvinfo : EIATTR_KPARAM_INFO
	.align		4
.L_69:
        /*0098*/ 	.byte	0x04, 0x17
        /*009a*/ 	.short	(.L_71 - .L_70)
.L_70:
        /*009c*/ 	.word	0x00000000
        /*00a0*/ 	.short	0x0000
        /*00a2*/ 	.short	0x0000
        /*00a4*/ 	.byte	0x00, 0xf5, 0x21, 0x00


	//----- nvinfo : EIATTR_SPARSE_MMA_MASK
	.align		4
.L_71:
        /*00a8*/ 	.byte	0x03, 0x50
        /*00aa*/ 	.short	0x0000


	//----- nvinfo : EIATTR_MAXREG_COUNT
	.align		4
        /*00ac*/ 	.byte	0x03, 0x1b
        /*00ae*/ 	.short	0x00ff


	//----- nvinfo : EIATTR_EXTERNS
	.align		4
        /*00b0*/ 	.byte	0x04, 0x0f
        /*00b2*/ 	.short	(.L_73 - .L_72)


	//   ....[0]....
	.align		4
.L_72:
        /*00b4*/ 	.word	index@(vprintf)


	//----- nvinfo : EIATTR_MERCURY_ISA_VERSION
	.align		4
.L_73:
        /*00b8*/ 	.byte	0x03, 0x5f
        /*00ba*/ 	.short	0x0101


	//----- nvinfo : EIATTR_VRC_CTA_INIT_COUNT
	.align		4
        /*00bc*/ 	.byte	0x02, 0x4a
	.zero		1
	.zero		1


	//----- nvinfo : EIATTR_SYSCALL_OFFSETS
	.align		4
        /*00c0*/ 	.byte	0x04, 0x46
        /*00c2*/ 	.short	(.L_75 - .L_74)


	//   ....[0]....
.L_74:
        /*00c4*/ 	.word	0x00000440


	//   ....[1]....
        /*00c8*/ 	.word	0x000004e0


	//   ....[2]....
        /*00cc*/ 	.word	0x00000570


	//----- nvinfo : EIATTR_EXIT_INSTR_OFFSETS
	.align		4
.L_75:
        /*00d0*/ 	.byte	0x04, 0x1c
        /*00d2*/ 	.short	(.L_77 - .L_76)


	//   ....[0]....
.L_76:
        /*00d4*/ 	.word	0x000003c0


	//   ....[1]....
        /*00d8*/ 	.word	0x000004f0


	//   ....[2]....
        /*00dc*/ 	.word	0x00000580


	//----- nvinfo : EIATTR_CRS_STACK_SIZE
	.align		4
.L_77:
        /*00e0*/ 	.byte	0x04, 0x1e
        /*00e2*/ 	.short	(.L_79 - .L_78)
.L_78:
        /*00e4*/ 	.word	0x00000000


	//----- nvinfo : EIATTR_CBANK_PARAM_SIZE
	.align		4
.L_79:
        /*00e8*/ 	.byte	0x03, 0x19
        /*00ea*/ 	.short	0x0048


	//----- nvinfo : EIATTR_PARAM_CBANK
	.align		4
        /*00ec*/ 	.byte	0x04, 0x0a
        /*00ee*/ 	.short	(.L_81 - .L_80)
	.align		4
.L_80:
        /*00f0*/ 	.word	index@(.nv.constant0._Z10MeasInVMapPfS_PiS0_fjjddPd)
        /*00f4*/ 	.short	0x0380
        /*00f6*/ 	.short	0x0048


	//----- nvinfo : EIATTR_SW_WAR
	.align		4
.L_81:
        /*00f8*/ 	.byte	0x04, 0x36
        /*00fa*/ 	.short	(.L_83 - .L_82)
.L_82:
        /*00fc*/ 	.word	0x00000008
.L_83:


//--------------------- .nv.info._Z10MeasInRMapPfS_PiS0_fjjddPd --------------------------
	.section	.nv.info._Z10MeasInRMapPfS_PiS0_fjjddPd,"",@"SHT_CUDA_INFO"
	.sectionflags	@""
	.align	4


	//----- nvinfo : EIATTR_CUDA_API_VERSION
	.align		4
        /*0000*/ 	.byte	0x04, 0x37
        /*0002*/ 	.short	(.L_85 - .L_84)
.L_84:
        /*0004*/ 	.word	0x00000082


	//----- nvinfo : EIATTR_KPARAM_INFO
	.align		4
.L_85:
        /*0008*/ 	.byte	0x04, 0x17
        /*000a*/ 	.short	(.L_87 - .L_86)
.L_86:
        /*000c*/ 	.word	0x00000000
        /*0010*/ 	.short	0x0009
        /*0012*/ 	.short	0x0040
        /*0014*/ 	.byte	0x00, 0xf5, 0x21, 0x00


	//----- nvinfo : EIATTR_KPARAM_INFO
	.align		4
.L_87:
        /*0018*/ 	.byte	0x04, 0x17
        /*001a*/ 	.short	(.L_89 - .L_88)
.L_88:
        /*001c*/ 	.word	0x00000000
        /*0020*/ 	.short	0x0008
        /*0022*/ 	.short	0x0038
        /*0024*/ 	.byte	0x00, 0xf0, 0x21, 0x00


	//----- nvinfo : EIATTR_KPARAM_INFO
	.align		4
.L_89:
        /*0028*/ 	.byte	0x04, 0x17
        /*002a*/ 	.short	(.L_91 - .L_90)
.L_90:
        /*002c*/ 	.word	0x00000000
        /*0030*/ 	.short	0x0007
        /*0032*/ 	.short	0x0030
        /*0034*/ 	.byte	0x00, 0xf0, 0x21, 0x00


	//----- nvinfo : EIATTR_KPARAM_INFO
	.align		4
.L_91:
        /*0038*/ 	.byte	0x04, 0x17
        /*003a*/ 	.short	(.L_93 - .L_92)
.L_92:
        /*003c*/ 	.word	0x00000000
        /*0040*/ 	.short	0x0006
        /*0042*/ 	.short	0x0028
        /*0044*/ 	.byte	0x00, 0xf0, 0x11, 0x00


	//----- nvinfo : EIATTR_KPARAM_INFO
	.align		4
.L_93:
        /*0048*/ 	.byte	0x04, 0x17
        /*004a*/ 	.short	(.L_95 - .L_94)
.L_94:
        /*004c*/ 	.word	0x00000000
        /*0050*/ 	.short	0x0005
        /*0052*/ 	.short	0x0024
        /*0054*/ 	.byte	0x00, 0xf0, 0x11, 0x00


	//----- nvinfo : EIATTR_KPARAM_INFO
	.align		4
.L_95:
        /*0058*/ 	.byte	0x04, 0x17
        /*005a*/ 	.short	(.L_97 - .L_96)
.L_96:
        /*005c*/ 	.word	0x00000000
        /*0060*/ 	.short	0x0004
        /*0062*/ 	.short	0x0020
        /*0064*/ 	.byte	0x00, 0xf0, 0x11, 0x00


	//----- nvinfo : EIATTR_KPARAM_INFO
	.align		4
.L_97:
        /*0068*/ 	.byte	0x04, 0x17
        /*006a*/ 	.short	(.L_99 - .L_98)
.L_98:
        /*006c*/ 	.word	0x00000000
        /*0070*/ 	.short	0x0003
        /*0072*/ 	.short	0x0018
        /*0074*/ 	.byte	0x00, 0xf5, 0x21, 0x00


	//----- nvinfo : EIATTR_KPARAM_INFO
	.align		4
.L_99:
        /*0078*/ 	.byte	0x04, 0x17
        /*007a*/ 	.short	(.L_101 - .L_100)
.L_100:
        /*007c*/ 	.word	0x00000000
        /*0080*/ 	.short	0x0002
        /*0082*/ 	.short	0x0010
        /*0084*/ 	.byte	0x00, 0xf5, 0x21, 0x00


	//----- nvinfo : EIATTR_KPARAM_INFO
	.align		4
.L_101:
        /*0088*/ 	.byte	0x04, 0x17
        /*008a*/ 	.short	(.L_103 - .L_102)
.L_102:
        /*008c*/ 	.word	0x00000000
        /*0090*/ 	.short	0x0001
        /*0092*/ 	.short	0x0008
        /*0094*/ 	.byte	0x00, 0xf5, 0x21, 0x00


	//----- nvinfo : EIATTR_KPARAM_INFO
	.align		4
.L_103:
        /*0098*/ 	.byte	0x04, 0x17
        /*009a*/ 	.short	(.L_105 - .L_104)
.L_104:
        /*009c*/ 	.word	0x00000000
        /*00a0*/ 	.short	0x0000
        /*00a2*/ 	.short	0x0000
        /*00a4*/ 	.byte	0x00, 0xf5, 0x21, 0x00


	//----- nvinfo : EIATTR_SPARSE_MMA_MASK
	.align		4
.L_105:
        /*00a8*/ 	.byte	0x03, 0x50
        /*00aa*/ 	.short	0x0000


	//----- nvinfo : EIATTR_MAXREG_COUNT
	.align		4
        /*00ac*/ 	.byte	0x03, 0x1b
        /*00ae*/ 	.short	0x00ff


	//----- nvinfo : EIATTR_EXTERNS
	.align		4
        /*00b0*/ 	.byte	0x04, 0x0f
        /*00b2*/ 	.short	(.L_107 - .L_106)


	//   ....[0]....
	.align		4
.L_106:
        /*00b4*/ 	.word	index@(vprintf)


	//----- nvinfo : EIATTR_MERCURY_ISA_VERSION
	.align		4
.L_107:
        /*00b8*/ 	.byte	0x03, 0x5f
        /*00ba*/ 	.short	0x0101


	//----- nvinfo : EIATTR_VRC_CTA_INIT_COUNT
	.align		4
        /*00bc*/ 	.byte	0x02, 0x4a
	.zero		1
	.zero		1


	//----- nvinfo : EIATTR_SYSCALL_OFFSETS
	.align		4
        /*00c0*/ 	.byte	0x04, 0x46
        /*00c2*/ 	.short	(.L_109 - .L_108)


	//   ....[0]....
.L_108:
        /*00c4*/ 	.word	0x00000430


	//   ....[1]....
        /*00c8*/ 	.word	0x000004c0


	//----- nvinfo : EIATTR_EXIT_INSTR_OFFSETS
	.align		4
.L_109:
        /*00cc*/ 	.byte	0x04, 0x1c
        /*00ce*/ 	.short	(.L_111 - .L_110)


	//   ....[0]....
.L_110:
        /*00d0*/ 	.word	0x00000340


	//   ....[1]....
        /*00d4*/ 	.word	0x00000380


	//   ....[2]....
        /*00d8*/ 	.word	0x00000440


	//   ....[3]....
        /*00dc*/ 	.word	0x000004d0


	//----- nvinfo : EIATTR_CRS_STACK_SIZE
	.align		4
.L_111:
        /*00e0*/ 	.byte	0x04, 0x1e
        /*00e2*/ 	.short	(.L_113 - .L_112)
.L_112:
        /*00e4*/ 	.word	0x00000000


	//----- nvinfo : EIATTR_CBANK_PARAM_SIZE
	.align		4
.L_113:
        /*00e8*/ 	.byte	0x03, 0x19
        /*00ea*/ 	.short	0x0048


	//----- nvinfo : EIATTR_PARAM_CBANK
	.align		4
        /*00ec*/ 	.byte	0x04, 0x0a
        /*00ee*/ 	.short	(.L_115 - .L_114)
	.align		4
.L_114:
        /*00f0*/ 	.word	index@(.nv.constant0._Z10MeasInRMapPfS_PiS0_fjjddPd)
        /*00f4*/ 	.short	0x0380
        /*00f6*/ 	.short	0x0048


	//----- nvinfo : EIATTR_SW_WAR
	.align		4
.L_115:
        /*00f8*/ 	.byte	0x04, 0x36
        /*00fa*/ 	.short	(.L_117 - .L_116)
.L_116:
        /*00fc*/ 	.word	0x00000008
.L_117:


//--------------------- .nv.callgraph             --------------------------
	.section	.nv.callgraph,"",@"SHT_CUDA_CALLGRAPH"
	.align	4
	.sectionentsize	8
	.align		4
        /*0000*/ 	.word	0x00000000
	.align		4
        /*0004*/ 	.word	0xffffffff
	.align		4
        /*0008*/ 	.word	index@(_Z10MeasInVMapPfS_PiS0_fjjddPd)
	.align		4
        /*000c*/ 	.word	index@(vprintf)
	.align		4
        /*0010*/ 	.word	index@(_Z10MeasInRMapPfS_PiS0_fjjddPd)
	.align		4
        /*0014*/ 	.word	index@(vprintf)
	.align		4
        /*0018*/ 	.word	0x00000000
	.align		4
        /*001c*/ 	.word	0xfffffffe
	.align		4
        /*0020*/ 	.word	0x00000000
	.align		4
        /*0024*/ 	.word	0xfffffffd
	.align		4
        /*0028*/ 	.word	0x00000000
	.align		4
        /*002c*/ 	.word	0xfffffffc


//--------------------- .nv.constant4             --------------------------
	.section	.nv.constant4,"a",@progbits
	.align	8
	.align		8
.nv.constant4:
        /*0000*/ 	.dword	$str$1
	.align		8
        /*0008*/ 	.dword	$str$2
	.align		8
        /*0010*/ 	.dword	$str$3
	.align		8
        /*0018*/ 	.dword	$str$4
	.align		8
        /*0020*/ 	.dword	$str$5
	.align		8
        /*0028*/ 	.dword	__cudart_i2opi_f
	.align		8
        /*0030*/ 	.dword	vprintf


//--------------------- .text._Z13TransformcudaPfS_S_S_fff --------------------------
	.section	.text._Z13TransformcudaPfS_S_S_fff,"ax",@progbits
	.align	128
        .global         _Z13TransformcudaPfS_S_S_fff
        .type           _Z13TransformcudaPfS_S_S_fff,@function
        .size           _Z13TransformcudaPfS_S_S_fff,(.L_x_36 - _Z13TransformcudaPfS_S_S_fff)
        .other          _Z13TransformcudaPfS_S_S_fff,@"STO_CUDA_ENTRY STV_DEFAULT"
_Z13TransformcudaPfS_S_S_fff:
.text._Z13TransformcudaPfS_S_S_fff:
[----:B------:R-:W-:Y:S08]  /*0000*/  LDC R1, c[0x0][0x37c] ;  /* 0x0000df00ff017b82 */ /* 0x000ff00000000800 */
[----:B------:R-:W0:Y:S01]  /*0010*/  LDC R2, c[0x0][0x3a8] ;  /* 0x0000ea00ff027b82 */ /* 0x000e220000000800 */
[----:B------:R-:W1:Y:S01]  /*0020*/  S2R R0, SR_CTAID.X ;  /* 0x0000000000007919 */ /* 0x000e620000002500 */
[----:B------:R-:W2:Y:S06]  /*0030*/  LDCU.64 UR6, c[0x0][0x358] ;  /* 0x00006b00ff0677ac */ /* 0x000eac0008000a00 */
[----:B------:R-:W1:Y:S01]  /*0040*/  LDC.64 R14, c[0x0][0x380] ;  /* 0x0000e000ff0e7b82 */ /* 0x000e620000000a00 */
[----:B0-----:R-:W-:-:S06]  /*0050*/  FMUL R11, R2, 0.63661974668502807617 ;  /* 0x3f22f983020b7820 */ /* 0x001fcc0000400000 */
[----:B------:R-:W0:Y:S01]  /*0060*/  F2I.NTZ R11, R11 ;  /* 0x0000000b000b7305 */ /* 0x000e220000203100 */
[----:B------:R-:W-:Y:S01]  /*0070*/  FSETP.GE.AND P0, PT, |R2|, 105615, PT ;  /* 0x47ce47800200780b */ /* 0x000fe20003f06200 */
[----:B-1----:R-:W-:Y:S01]  /*0080*/  IMAD.WIDE.U32 R14, R0, 0x4, R14 ;  /* 0x00000004000e7825 */ /* 0x002fe200078e000e */
[----:B0-----:R-:W-:-:S04]  /*0090*/  I2FP.F32.S32 R3, R11 ;  /* 0x0000000b00037245 */ /* 0x001fc80000201400 */
[----:B--2---:R0:W5:Y:S01]  /*00a0*/  LDG.E R21, desc[UR6][R14.64] ;  /* 0x000000060e157981 */ /* 0x004162000c1e1900 */
[----:B------:R-:W-:Y:S01]  /*00b0*/  P2R R5, PR, RZ, 0x1 ;  /* 0x00000001ff057803 */ /* 0x000fe20000000000 */
[----:B------:R-:W-:-:S04]  /*00c0*/  FFMA R4, R3, -1.5707962512969970703, R2 ;  /* 0xbfc90fda03047823 */ /* 0x000fc80000000002 */
[----:B------:R-:W-:-:S04]  /*00d0*/  FFMA R4, R3, -7.5497894158615963534e-08, R4 ;  /* 0xb3a2216803047823 */ /* 0x000fc80000000004 */
[----:B------:R-:W-:Y:S01]  /*00e0*/  FFMA R3, R3, -5.3903029534742383927e-15, R4 ;  /* 0xa7c234c503037823 */ /* 0x000fe20000000004 */
[----:B------:R-:W-:-:S03]  /*00f0*/  IMAD.MOV.U32 R4, RZ, RZ, R11 ;  /* 0x000000ffff047224 */ /* 0x000fc600078e000b */
[----:B------:R-:W-:Y:S01]  /*0100*/  IMAD.MOV.U32 R18, RZ, RZ, R3 ;  /* 0x000000ffff127224 */ /* 0x000fe200078e0003 */
[----:B0-----:R-:W-:Y:S06]  /*0110*/  @!P0 BRA `(.L_x_0) ;  /* 0x0000000400788947 */ /* 0x001fec0003800000 */
[----:B------:R-:W-:-:S13]  /*0120*/  FSETP.NEU.AND P0, PT, |R2|, +INF , PT ;  /* 0x7f8000000200780b */ /* 0x000fda0003f0d200 */
[----:B------:R-:W-:Y:S01]  /*0130*/  @!P0 FMUL R18, RZ, R2 ;  /* 0x00000002ff128220 */ /* 0x000fe20000400000 */
[----:B------:R-:W-:Y:S01]  /*0140*/  @!P0 IMAD.MOV.U32 R11, RZ, RZ, RZ ;  /* 0x000000ffff0b8224 */ /* 0x000fe200078e00ff */
[----:B------:R-:W-:Y:S06]  /*0150*/  @!P0 BRA `(.L_x_0) ;  /* 0x0000000400688947 */ /* 0x000fec0003800000 */
[----:B------:R-:W-:Y:S01]  /*0160*/  IMAD.SHL.U32 R5, R2, 0x100, RZ ;  /* 0x0000010002057824 */ /* 0x000fe200078e00ff */
[----:B------:R-:W0:Y:S01]  /*0170*/  LDCU.64 UR8, c[0x4][0x28] ;  /* 0x01000500ff0877ac */ /* 0x000e220008000a00 */
[----:B------:R-:W-:Y:S02]  /*0180*/  IMAD.MOV.U32 R11, RZ, RZ, RZ ;  /* 0x000000ffff0b7224 */ /* 0x000fe400078e00ff */
[----:B------:R-:W-:Y:S01]  /*0190*/  IMAD.MOV.U32 R19, RZ, RZ, RZ ;  /* 0x000000ffff137224 */ /* 0x000fe200078e00ff */
[----:B------:R-:W-:Y:S01]  /*01a0*/  LOP3.LUT R18, R5, 0x80000000, RZ, 0xfc, !PT ;  /* 0x8000000005127812 */ /* 0x000fe200078efcff */
[----:B------:R-:W-:Y:S01]  /*01b0*/  IMAD.MOV.U32 R20, RZ, RZ, RZ ;  /* 0x000000ffff147224 */ /* 0x000fe200078e00ff */
[----:B------:R-:W-:-:S06]  /*01c0*/  UMOV UR4, URZ ;  /* 0x000000ff00047c82 */ /* 0x000fcc0008000000 */
.L_x_1:
[----:B0-----:R-:W-:Y:S01]  /*01d0*/  IMAD.U32 R13, RZ, RZ, UR9 ;  /* 0x00000009ff0d7e24 */ /* 0x001fe2000f8e00ff */
[----:B------:R-:W-:-:S05]  /*01e0*/  MOV R12, UR8 ;  /* 0x00000008000c7c02 */ /* 0x000fca0008000f00 */
[----:B------:R-:W2:Y:S01]  /*01f0*/  LDG.E.CONSTANT R13, desc[UR6][R12.64] ;  /* 0x000000060c0d7981 */ /* 0x000ea2000c1e9900 */
[----:B------:R-:W-:Y:S01]  /*0200*/  UIADD3 UR4, UPT, UPT, UR4, 0x1, URZ ;  /* 0x0000000104047890 */ /* 0x000fe2000fffe0ff */
[C---:B------:R-:W-:Y:S01]  /*0210*/  ISETP.EQ.AND P0, PT, R20.reuse, RZ, PT ;  /* 0x000000ff1400720c */ /* 0x040fe20003f02270 */
[----:B------:R-:W-:Y:S01]  /*0220*/  UIADD3 UR8, UP1, UPT, UR8, 0x4, URZ ;  /* 0x0000000408087890 */ /* 0x000fe2000ff3e0ff */
[C---:B------:R-:W-:Y:S01]  /*0230*/  ISETP.EQ.AND P1, PT, R20.reuse, 0x4, PT ;  /* 0x000000041400780c */ /* 0x040fe20003f22270 */
[----:B------:R-:W-:Y:S01]  /*0240*/  UISETP.NE.AND UP0, UPT, UR4, 0x6, UPT ;  /* 0x000000060400788c */ /* 0x000fe2000bf05270 */
[C---:B------:R-:W-:Y:S01]  /*0250*/  ISETP.EQ.AND P3, PT, R20.reuse, 0xc, PT ;  /* 0x0000000c1400780c */ /* 0x040fe20003f62270 */
[----:B------:R-:W-:Y:S01]  /*0260*/  UIADD3.X UR9, UPT, UPT, URZ, UR9, URZ, UP1, !UPT ;  /* 0x00000009ff097290 */ /* 0x000fe20008ffe4ff */
[C---:B------:R-:W-:Y:S02]  /*0270*/  ISETP.EQ.AND P4, PT, R20.reuse, 0x10, PT ;  /* 0x000000101400780c */ /* 0x040fe40003f82270 */
[----:B------:R-:W-:Y:S01]  /*0280*/  ISETP.EQ.AND P5, PT, R20, 0x14, PT ;  /* 0x000000141400780c */ /* 0x000fe20003fa2270 */
[----:B--2---:R-:W-:-:S03]  /*0290*/  IMAD.WIDE.U32 R16, R13, R18, RZ ;  /* 0x000000120d107225 */ /* 0x004fc600078e00ff */
[----:B------:R-:W-:-:S07]  /*02a0*/  IADD3 R16, P2, PT, R16, R11, RZ ;  /* 0x0000000b10107210 */ /* 0x000fce0007f5e0ff */
[----:B------:R-:W-:Y:S01]  /*02b0*/  @P4 MOV R9, R16 ;  /* 0x0000001000094202 */ /* 0x000fe20000000f00 */
[----:B------:R-:W-:Y:S01]  /*02c0*/  IMAD.X R11, R17, 0x1, R19, P2 ;  /* 0x00000001110b7824 */ /* 0x000fe200010e0613 */
[C---:B------:R-:W-:Y:S01]  /*02d0*/  ISETP.EQ.AND P2, PT, R20.reuse, 0x8, PT ;  /* 0x000000081400780c */ /* 0x040fe20003f42270 */
[--C-:B------:R-:W-:Y:S02]  /*02e0*/  @P0 IMAD.MOV.U32 R5, RZ, RZ, R16.reuse ;  /* 0x000000ffff050224 */ /* 0x100fe400078e0010 */
[--C-:B------:R-:W-:Y:S02]  /*02f0*/  @P1 IMAD.MOV.U32 R6, RZ, RZ, R16.reuse ;  /* 0x000000ffff061224 */ /* 0x100fe400078e0010 */
[--C-:B------:R-:W-:Y:S02]  /*0300*/  @P3 IMAD.MOV.U32 R8, RZ, RZ, R16.reuse ;  /* 0x000000ffff083224 */ /* 0x100fe400078e0010 */
[----:B------:R-:W-:Y:S02]  /*0310*/  @P5 IMAD.MOV.U32 R10, RZ, RZ, R16 ;  /* 0x000000ffff0a5224 */ /* 0x000fe400078e0010 */
[----:B------:R-:W-:-:S04]  /*0320*/  VIADD R20, R20, 0x4 ;  /* 0x0000000414147836 */ /* 0x000fc80000000000 */
[----:B------:R-:W-:Y:S01]  /*0330*/  @P2 IMAD.MOV.U32 R7, RZ, RZ, R16 ;  /* 0x000000ffff072224 */ /* 0x000fe200078e0010 */
[----:B------:R-:W-:Y:S06]  /*0340*/  BRA.U UP0, `(.L_x_1) ;  /* 0xfffffffd00a07547 */ /* 0x000fec000b83ffff */
[----:B------:R-:W-:-:S04]  /*0350*/  SHF.R.U32.HI R12, RZ, 0x17, R2 ;  /* 0x00000017ff0c7819 */ /* 0x000fc80000011602 */
[C---:B------:R-:W-:Y:S02]  /*0360*/  LOP3.LUT R13, R12.reuse, 0xe0, RZ, 0xc0, !PT ;  /* 0x000000e00c0d7812 */ /* 0x040fe400078ec0ff */
[----:B------:R-:W-:-:S03]  /*0370*/  LOP3.LUT P6, RZ, R12, 0x1f, RZ, 0xc0, !PT ;  /* 0x0000001f0cff7812 */ /* 0x000fc600078cc0ff */
[----:B------:R-:W-:-:S05]  /*0380*/  VIADD R13, R13, 0xffffff80 ;  /* 0xffffff800d0d7836 */ /* 0x000fca0000000000 */
[----:B------:R-:W-:-:S05]  /*0390*/  SHF.R.U32.HI R13, RZ, 0x5, R13 ;  /* 0x00000005ff0d7819 */ /* 0x000fca000001160d */
[----:B------:R-:W-:-:S05]  /*03a0*/  IMAD.U32 R19, R13, -0x4, RZ ;  /* 0xfffffffc0d137824 */ /* 0x000fca00078e00ff */
[C---:B------:R-:W-:Y:S02]  /*03b0*/  ISETP.EQ.AND P3, PT, R19.reuse, -0x18, PT ;  /* 0xffffffe81300780c */ /* 0x040fe40003f62270 */
[C---:B------:R-:W-:Y:S02]  /*03c0*/  ISETP.EQ.AND P4, PT, R19.reuse, -0x14, PT ;  /* 0xffffffec1300780c */ /* 0x040fe40003f82270 */
[C---:B------:R-:W-:Y:S02]  /*03d0*/  ISETP.EQ.AND P0, PT, R19.reuse, -0x10, PT ;  /* 0xfffffff01300780c */ /* 0x040fe40003f02270 */
[C---:B------:R-:W-:Y:S02]  /*03e0*/  ISETP.EQ.AND P1, PT, R19.reuse, -0xc, PT ;  /* 0xfffffff41300780c */ /* 0x040fe40003f22270 */
[C---:B------:R-:W-:Y:S02]  /*03f0*/  ISETP.EQ.AND P2, PT, R19.reuse, -0x8, PT ;  /* 0xfffffff81300780c */ /* 0x040fe40003f42270 */
[----:B------:R-:W-:-:S03]  /*0400*/  ISETP.EQ.AND P5, PT, R19, 0x4, PT ;  /* 0x000000041300780c */ /* 0x000fc60003fa2270 */
[--C-:B------:R-:W-:Y:S01]  /*0410*/  @P3 IMAD.MOV.U32 R18, RZ, RZ, R5.reuse ;  /* 0x000000ffff123224 */ /* 0x100fe200078e0005 */
[C---:B------:R-:W-:Y:S01]  /*0420*/  ISETP.EQ.AND P3, PT, R19.reuse, -0x4, PT ;  /* 0xfffffffc1300780c */ /* 0x040fe20003f62270 */
[----:B------:R-:W-:Y:S01]  /*0430*/  @P4 IMAD.MOV.U32 R13, RZ, RZ, R5 ;  /* 0x000000ffff0d4224 */ /* 0x000fe200078e0005 */
[----:B------:R-:W-:Y:S01]  /*0440*/  @P4 MOV R18, R6 ;  /* 0x0000000600124202 */ /* 0x000fe20000000f00 */
[----:B------:R-:W-:Y:S01]  /*0450*/  @P0 IMAD.MOV.U32 R13, RZ, RZ, R6 ;  /* 0x000000ffff0d0224 */ /* 0x000fe200078e0006 */
[----:B------:R-:W-:Y:S01]  /*0460*/  ISETP.EQ.AND P4, PT, R19, RZ, PT ;  /* 0x000000ff1300720c */ /* 0x000fe20003f82270 */
[--C-:B------:R-:W-:Y:S02]  /*0470*/  @P1 IMAD.MOV.U32 R13, RZ, RZ, R7.reuse ;  /* 0x000000ffff0d1224 */ /* 0x100fe400078e0007 */
[----:B------:R-:W-:Y:S02]  /*0480*/  @P2 IMAD.MOV.U32 R13, RZ, RZ, R8 ;  /* 0x000000ffff0d2224 */ /* 0x000fe400078e0008 */
[----:B------:R-:W-:-:S02]  /*0490*/  @P0 IMAD.MOV.U32 R18, RZ, RZ, R7 ;  /* 0x000000ffff120224 */ /* 0x000fc400078e0007 */
[----:B------:R-:W-:Y:S02]  /*04a0*/  @P1 IMAD.MOV.U32 R18, RZ, RZ, R8 ;  /* 0x000000ffff121224 */ /* 0x000fe400078e0008 */
[----:B------:R-:W-:Y:S01]  /*04b0*/  @P3 MOV R13, R9 ;  /* 0x00000009000d3202 */ /* 0x000fe20000000f00 */
[----:B------:R-:W-:Y:S02]  /*04c0*/  @P2 IMAD.MOV.U32 R18, RZ, RZ, R9 ;  /* 0x000000ffff122224 */ /* 0x000fe400078e0009 */
[--C-:B------:R-:W-:Y:S02]  /*04d0*/  @P3 IMAD.MOV.U32 R18, RZ, RZ, R10.reuse ;  /* 0x000000ffff123224 */ /* 0x100fe400078e000a */
[----:B------:R-:W-:Y:S02]  /*04e0*/  @P4 IMAD.MOV.U32 R13, RZ, RZ, R10 ;  /* 0x000000ffff0d4224 */ /* 0x000fe400078e000a */
[--C-:B------:R-:W-:Y:S02]  /*04f0*/  @P5 IMAD.MOV.U32 R13, RZ, RZ, R11.reuse ;  /* 0x000000ffff0d5224 */ /* 0x100fe400078e000b */
[----:B------:R-:W-:-:S02]  /*0500*/  @P4 IMAD.MOV.U32 R18, RZ, RZ, R11 ;  /* 0x000000ffff124224 */ /* 0x000fc400078e000b */
[----:B------:R-:W-:Y:S01]  /*0510*/  IMAD.MOV.U32 R16, RZ, RZ, R13 ;  /* 0x000000ffff107224 */ /* 0x000fe200078e000d */
[----:B------:R-:W-:Y:S06]  /*0520*/  @!P6 BRA `(.L_x_2) ;  /* 0x00000000002ce947 */ /* 0x000fec0003800000 */
[----:B------:R-:W-:Y:S01]  /*0530*/  @P0 IMAD.MOV.U32 R17, RZ, RZ, R5 ;  /* 0x000000ffff110224 */ /* 0x000fe200078e0005 */
[----:B------:R-:W-:Y:S02]  /*0540*/  ISETP.EQ.AND P0, PT, R19, 0x8, PT ;  /* 0x000000081300780c */ /* 0x000fe40003f02270 */
[----:B------:R-:W-:Y:S01]  /*0550*/  @P1 MOV R17, R6 ;  /* 0x0000000600111202 */ /* 0x000fe20000000f00 */
[----:B------:R-:W-:Y:S01]  /*0560*/  @P2 IMAD.MOV.U32 R17, RZ, RZ, R7 ;  /* 0x000000ffff112224 */ /* 0x000fe200078e0007 */
[----:B------:R-:W-:Y:S01]  /*0570*/  LOP3.LUT R13, R12, 0x1f, RZ, 0xc0, !PT ;  /* 0x0000001f0c0d7812 */ /* 0x000fe200078ec0ff */
[----:B------:R-:W-:Y:S02]  /*0580*/  @P3 IMAD.MOV.U32 R17, RZ, RZ, R8 ;  /* 0x000000ffff113224 */ /* 0x000fe400078e0008 */
[----:B------:R-:W-:Y:S01]  /*0590*/  @P4 IMAD.MOV.U32 R17, RZ, RZ, R9 ;  /* 0x000000ffff114224 */ /* 0x000fe200078e0009 */
[----:B------:R-:W-:Y:S01]  /*05a0*/  SHF.L.W.U32.HI R18, R16, R13, R18 ;  /* 0x0000000d10127219 */ /* 0x000fe20000010e12 */
[----:B------:R-:W-:-:S04]  /*05b0*/  @P5 IMAD.MOV.U32 R17, RZ, RZ, R10 ;  /* 0x000000ffff115224 */ /* 0x000fc800078e000a */
[----:B------:R-:W-:-:S05]  /*05c0*/  @P0 IMAD.MOV.U32 R17, RZ, RZ, R11 ;  /* 0x000000ffff110224 */ /* 0x000fca00078e000b */
[----:B------:R-:W-:-:S07]  /*05d0*/  SHF.L.W.U32.HI R16, R17, R13, R16 ;  /* 0x0000000d11107219 */ /* 0x000fce0000010e10 */
.L_x_2:
[C---:B------:R-:W-:Y:S01]  /*05e0*/  SHF.L.W.U32.HI R19, R16.reuse, 0x2, R18 ;  /* 0x0000000210137819 */ /* 0x040fe20000010e12 */
[----:B------:R-:W-:Y:S01]  /*05f0*/  IMAD.SHL.U32 R12, R16, 0x4, RZ ;  /* 0x00000004100c7824 */ /* 0x000fe200078e00ff */
[----:B------:R-:W-:Y:S01]  /*0600*/  UMOV UR4, 0x54442d19 ;  /* 0x54442d1900047882 */ /* 0x000fe20000000000 */
[----:B------:R-:W-:Y:S01]  /*0610*/  UMOV UR5, 0x3bf921fb ;  /* 0x3bf921fb00057882 */ /* 0x000fe20000000000 */
[----:B------:R-:W-:Y:S02]  /*0620*/  SHF.R.S32.HI R11, RZ, 0x1f, R19 ;  /* 0x0000001fff0b7819 */ /* 0x000fe40000011413 */
[----:B------:R-:W-:Y:S02]  /*0630*/  ISETP.GE.AND P0, PT, R2, RZ, PT ;  /* 0x000000ff0200720c */ /* 0x000fe40003f06270 */
[C---:B------:R-:W-:Y:S02]  /*0640*/  LOP3.LUT R12, R11.reuse, R12, RZ, 0x3c, !PT ;  /* 0x0000000c0b0c7212 */ /* 0x040fe400078e3cff */
[----:B------:R-:W-:-:S02]  /*0650*/  LOP3.LUT R13, R11, R19, RZ, 0x3c, !PT ;  /* 0x000000130b0d7212 */ /* 0x000fc400078e3cff */
[----:B------:R-:W-:Y:S02]  /*0660*/  SHF.R.U32.HI R11, RZ, 0x1e, R18 ;  /* 0x0000001eff0b7819 */ /* 0x000fe40000011612 */
[C---:B------:R-:W-:Y:S02]  /*0670*/  LOP3.LUT R18, R19.reuse, R2, RZ, 0x3c, !PT ;  /* 0x0000000213127212 */ /* 0x040fe400078e3cff */
[----:B------:R-:W0:Y:S01]  /*0680*/  I2F.F64.S64 R12, R12 ;  /* 0x0000000c000c7312 */ /* 0x000e220000301c00 */
[----:B------:R-:W-:Y:S02]  /*0690*/  LEA.HI R11, R19, R11, RZ, 0x1 ;  /* 0x0000000b130b7211 */ /* 0x000fe400078f08ff */
[----:B------:R-:W-:Y:S02]  /*06a0*/  ISETP.GE.AND P1, PT, R18, RZ, PT ;  /* 0x000000ff1200720c */ /* 0x000fe40003f26270 */
[----:B------:R-:W-:-:S05]  /*06b0*/  IADD3 R18, PT, PT, -R11, RZ, RZ ;  /* 0x000000ff0b127210 */ /* 0x000fca0007ffe1ff */
[----:B------:R-:W-:Y:S01]  /*06c0*/  @!P0 IMAD.MOV.U32 R11, RZ, RZ, R18 ;  /* 0x000000ffff0b8224 */ /* 0x000fe200078e0012 */
[----:B0-----:R-:W-:-:S10]  /*06d0*/  DMUL R16, R12, UR4 ;  /* 0x000000040c107c28 */ /* 0x001fd40008000000 */
[----:B------:R-:W0:Y:S02]  /*06e0*/  F2F.F32.F64 R16, R16 ;  /* 0x0000001000107310 */ /* 0x000e240000301000 */
[----:B0-----:R-:W-:-:S07]  /*06f0*/  FSEL R18, -R16, R16, !P1 ;  /* 0x0000001010127208 */ /* 0x001fce0004800100 */
.L_x_0:
[----:B------:R-:W0:Y:S01]  /*0700*/  LDC.64 R12, c[0x0][0x388] ;  /* 0x0000e200ff0c7b82 */ /* 0x000e220000000a00 */
[----:B------:R-:W-:Y:S01]  /*0710*/  LOP3.LUT R17, R11, 0x1, RZ, 0xc0, !PT ;  /* 0x000000010b117812 */ /* 0x000fe200078ec0ff */
[----:B------:R-:W-:Y:S02]  /*0720*/  IMAD.MOV.U32 R19, RZ, RZ, 0x37cbac00 ;  /* 0x37cbac00ff137424 */ /* 0x000fe400078e00ff */
[----:B------:R-:W-:Y:S01]  /*0730*/  FMUL R16, R18, R18 ;  /* 0x0000001212107220 */ /* 0x000fe20000400000 */
[----:B------:R-:W-:Y:S01]  /*0740*/  ISETP.NE.U32.AND P0, PT, R17, 0x1, PT ;  /* 0x000000011100780c */ /* 0x000fe20003f05070 */
[----:B------:R-:W-:Y:S02]  /*0750*/  IMAD.MOV.U32 R17, RZ, RZ, 0x3c0885e4 ;  /* 0x3c0885e4ff117424 */ /* 0x000fe400078e00ff */
[----:B------:R-:W-:Y:S01]  /*0760*/  FFMA R19, R16, R19, -0.0013887860113754868507 ;  /* 0xbab607ed10137423 */ /* 0x000fe20000000013 */
[----:B------:R-:W-:Y:S02]  /*0770*/  VIADD R11, R11, 0x1 ;  /* 0x000000010b0b7836 */ /* 0x000fe40000000000 */
[----:B------:R-:W-:Y:S01]  /*0780*/  IMAD.MOV.U32 R22, RZ, RZ, 0x3e2aaaa8 ;  /* 0x3e2aaaa8ff167424 */ /* 0x000fe200078e00ff */
[----:B------:R-:W-:-:S02]  /*0790*/  FSEL R17, R17, 0.041666727513074874878, !P0 ;  /* 0x3d2aaabb11117808 */ /* 0x000fc40004000000 */
[----:B------:R-:W-:Y:S02]  /*07a0*/  FSEL R19, R19, -0.00019574658654164522886, P0 ;  /* 0xb94d415313137808 */ /* 0x000fe40000000000 */
[----:B------:R-:W-:Y:S02]  /*07b0*/  LOP3.LUT P1, RZ, R11, 0x2, RZ, 0xc0, !PT ;  /* 0x000000020bff7812 */ /* 0x000fe4000782c0ff */
[----:B------:R-:W-:Y:S01]  /*07c0*/  FSEL R22, -R22, -0.4999999701976776123, !P0 ;  /* 0xbeffffff16167808 */ /* 0x000fe20004000100 */
[----:B------:R-:W-:Y:S01]  /*07d0*/  FFMA R17, R16, R19, R17 ;  /* 0x0000001310117223 */ /* 0x000fe20000000011 */
[----:B------:R-:W-:Y:S02]  /*07e0*/  FSEL R11, R18, 1, !P0 ;  /* 0x3f800000120b7808 */ /* 0x000fe40004000000 */
[----:B------:R-:W-:Y:S01]  /*07f0*/  FSETP.GE.AND P2, PT, |R2|, 105615, PT ;  /* 0x47ce47800200780b */ /* 0x000fe20003f46200 */
[C---:B------:R-:W-:Y:S02]  /*0800*/  FFMA R17, R16.reuse, R17, R22 ;  /* 0x0000001110117223 */ /* 0x040fe40000000016 */
[----:B------:R-:W-:Y:S01]  /*0810*/  FFMA R16, R16, R11, RZ ;  /* 0x0000000b10107223 */ /* 0x000fe200000000ff */
[----:B0-----:R-:W-:-:S04]  /*0820*/  IMAD.WIDE.U32 R12, R0, 0x4, R12 ;  /* 0x00000004000c7825 */ /* 0x001fc800078e000c */
[----:B------:R-:W-:Y:S01]  /*0830*/  FFMA R16, R16, R17, R11 ;  /* 0x0000001110107223 */ /* 0x000fe2000000000b */
[----:B------:R0:W5:Y:S01]  /*0840*/  LDG.E R20, desc[UR6][R12.64] ;  /* 0x000000060c147981 */ /* 0x000162000c1e1900 */
[----:B------:R-:W-:Y:S02]  /*0850*/  IMAD.MOV.U32 R22, RZ, RZ, R4 ;  /* 0x000000ffff167224 */ /* 0x000fe400078e0004 */
[----:B------:R-:W-:Y:S01]  /*0860*/  @P1 FADD R16, RZ, -R16 ;  /* 0x80000010ff101221 */ /* 0x000fe20000000000 */
[----:B------:R-:W-:-:S03]  /*0870*/  MOV R24, R3 ;  /* 0x0000000300187202 */ /* 0x000fc60000000f00 */
[----:B-----5:R-:W-:Y:S01]  /*0880*/  FMUL R21, R21, R16 ;  /* 0x0000001015157220 */ /* 0x020fe20000400000 */
[----:B------:R-:W-:Y:S06]  /*0890*/  @!P2 BRA `(.L_x_3) ;  /* 0x000000040070a947 */ /* 0x000fec0003800000 */
[----:B------:R-:W-:-:S13]  /*08a0*/  FSETP.NEU.AND P0, PT, |R2|, +INF , PT ;  /* 0x7f8000000200780b */ /* 0x000fda0003f0d200 */
[----:B------:R-:W-:Y:S01]  /*08b0*/  @!P0 FMUL R24, RZ, R2 ;  /* 0x00000002ff188220 */ /* 0x000fe20000400000 */
[----:B------:R-:W-:Y:S01]  /*08c0*/  @!P0 IMAD.MOV.U32 R22, RZ, RZ, RZ ;  /* 0x000000ffff168224 */ /* 0x000fe200078e00ff */
[----:B------:R-:W-:Y:S06]  /*08d0*/  @!P0 BRA `(.L_x_3) ;  /* 0x0000000400608947 */ /* 0x000fec0003800000 */
[----:B------:R-:W-:Y:S01]  /*08e0*/  IMAD.SHL.U32 R11, R2, 0x100, RZ ;  /* 0x00000100020b7824 */ /* 0x000fe200078e00ff */
[----:B------:R-:W-:Y:S01]  /*08f0*/  CS2R R22, SRZ ;  /* 0x0000000000167805 */ /* 0x000fe2000001ff00 */
[----:B------:R-:W-:Y:S01]  /*0900*/  IMAD.MOV.U32 R25, RZ, RZ, RZ ;  /* 0x000000ffff197224 */ /* 0x000fe200078e00ff */
[----:B------:R-:W1:Y:S02]  /*0910*/  LDCU.64 UR8, c[0x4][0x28] ;  /* 0x01000500ff0877ac */ /* 0x000e640008000a00 */
[----:B------:R-:W-:Y:S01]  /*0920*/  LOP3.LUT R27, R11, 0x80000000, RZ, 0xfc, !PT ;  /* 0x800000000b1b7812 */ /* 0x000fe200078efcff */
[----:B------:R-:W-:-:S06]  /*0930*/  UMOV UR4, URZ ;  /* 0x000000ff00047c82 */ /* 0x000fcc0008000000 */
.L_x_4:
[----:B-1----:R-:W-:Y:S02]  /*0940*/  IMAD.U32 R16, RZ, RZ, UR8 ;  /* 0x00000008ff107e24 */ /* 0x002fe4000f8e00ff */
[----:B------:R-:W-:-:S05]  /*0950*/  IMAD.U32 R17, RZ, RZ, UR9 ;  /* 0x00000009ff117e24 */ /* 0x000fca000f8e00ff */
        /* <DEDUP_REMOVED lines=11> */
[----:B------:R-:W-:-:S04]  /*0a10*/  IADD3 R11, P2, PT, R18, R23, RZ ;  /* 0x00000017120b7210 */ /* 0x000fc80007f5e0ff */
        /* <DEDUP_REMOVED lines=12> */
[----:B------:R-:W-:Y:S02]  /*0ae0*/  LOP3.LUT P6, RZ, R18, 0x1f, RZ, 0xc0, !PT ;  /* 0x0000001f12ff7812 */ /* 0x000fe400078cc0ff */
[----:B------:R-:W-:-:S04]  /*0af0*/  IADD3 R11, PT, PT, R11, -0x80, RZ ;  /* 0xffffff800b0b7810 */ /* 0x000fc80007ffe0ff */
        /* <DEDUP_REMOVED lines=10> */
[----:B------:R-:W-:Y:S02]  /*0ba0*/  @P4 IMAD.MOV.U32 R16, RZ, RZ, R5 ;  /* 0x000000ffff104224 */ /* 0x000fe400078e0005 */
[--C-:B------:R-:W-:Y:S01]  /*0bb0*/  @P4 IMAD.MOV.U32 R11, RZ, RZ, R6.reuse ;  /* 0x000000ffff0b4224 */ /* 0x100fe200078e0006 */
[----:B------:R-:W-:Y:S01]  /*0bc0*/  ISETP.EQ.AND P4, PT, R19, RZ, PT ;  /* 0x000000ff1300720c */ /* 0x000fe20003f82270 */
[----:B------:R-:W-:Y:S01]  /*0bd0*/  @P0 IMAD.MOV.U32 R16, RZ, RZ, R6 ;  /* 0x000000ffff100224 */ /* 0x000fe200078e0006 */
[----:B------:R-:W-:Y:S01]  /*0be0*/  @P1 MOV R16, R7 ;  /* 0x0000000700101202 */ /* 0x000fe20000000f00 */
[----:B------:R-:W-:Y:S02]  /*0bf0*/  @P0 IMAD.MOV.U32 R11, RZ, RZ, R7 ;  /* 0x000000ffff0b0224 */ /* 0x000fe400078e0007 */
[----:B------:R-:W-:-:S02]  /*0c00*/  @P1 IMAD.MOV.U32 R11, RZ, RZ, R8 ;  /* 0x000000ffff0b1224 */ /* 0x000fc400078e0008 */
[----:B------:R-:W-:Y:S02]  /*0c10*/  @P2 IMAD.MOV.U32 R16, RZ, RZ, R8 ;  /* 0x000000ffff102224 */ /* 0x000fe400078e0008 */
[--C-:B------:R-:W-:Y:S02]  /*0c20*/  @P2 IMAD.MOV.U32 R11, RZ, RZ, R9.reuse ;  /* 0x000000ffff0b2224 */ /* 0x100fe400078e0009 */
[----:B------:R-:W-:Y:S02]  /*0c30*/  @P3 IMAD.MOV.U32 R16, RZ, RZ, R9 ;  /* 0x000000ffff103224 */ /* 0x000fe400078e0009 */
[--C-:B------:R-:W-:Y:S01]  /*0c40*/  @P3 IMAD.MOV.U32 R11, RZ, RZ, R10.reuse ;  /* 0x000000ffff0b3224 */ /* 0x100fe200078e000a */
[----:B------:R-:W-:Y:S01]  /*0c50*/  @P4 MOV R11, R23 ;  /* 0x00000017000b4202 */ /* 0x000fe20000000f00 */
[----:B------:R-:W-:Y:S02]  /*0c60*/  @P4 IMAD.MOV.U32 R16, RZ, RZ, R10 ;  /* 0x000000ffff104224 */ /* 0x000fe400078e000a */
[----:B------:R-:W-:Y:S01]  /*0c70*/  @P5 IMAD.MOV.U32 R16, RZ, RZ, R23 ;  /* 0x000000ffff105224 */ /* 0x000fe200078e0017 */
[----:B------:R-:W-:Y:S06]  /*0c80*/  @!P6 BRA `(.L_x_5) ;  /* 0x00000000002ce947 */ /* 0x000fec0003800000 */
[----:B------:R-:W-:Y:S01]  /*0c90*/  @P0 IMAD.MOV.U32 R17, RZ, RZ, R5 ;  /* 0x000000ffff110224 */ /* 0x000fe200078e0005 */
[----:B------:R-:W-:Y:S01]  /*0ca0*/  ISETP.EQ.AND P0, PT, R19, 0x8, PT ;  /* 0x000000081300780c */ /* 0x000fe20003f02270 */
[----:B------:R-:W-:Y:S01]  /*0cb0*/  @P1 IMAD.MOV.U32 R17, RZ, RZ, R6 ;  /* 0x000000ffff111224 */ /* 0x000fe200078e0006 */
[----:B------:R-:W-:Y:S01]  /*0cc0*/  LOP3.LUT R18, R18, 0x1f, RZ, 0xc0, !PT ;  /* 0x0000001f12127812 */ /* 0x000fe200078ec0ff */
[----:B------:R-:W-:Y:S02]  /*0cd0*/  @P2 IMAD.MOV.U32 R17, RZ, RZ, R7 ;  /* 0x000000ffff112224 */ /* 0x000fe400078e0007 */
[----:B------:R-:W-:Y:S01]  /*0ce0*/  @P3 IMAD.MOV.U32 R17, RZ, RZ, R8 ;  /* 0x000000ffff113224 */ /* 0x000fe200078e0008 */
[----:B------:R-:W-:Y:S01]  /*0cf0*/  SHF.L.W.U32.HI R11, R16, R18, R11 ;  /* 0x00000012100b7219 */ /* 0x000fe20000010e0b */
[----:B------:R-:W-:Y:S01]  /*0d00*/  @P4 IMAD.MOV.U32 R17, RZ, RZ, R9 ;  /* 0x000000ffff114224 */ /* 0x000fe200078e0009 */
[----:B------:R-:W-:-:S05]  /*0d10*/  @P5 MOV R17, R10 ;  /* 0x0000000a00115202 */ /* 0x000fca0000000f00 */
[----:B------:R-:W-:-:S05]  /*0d20*/  @P0 IMAD.MOV.U32 R17, RZ, RZ, R23 ;  /* 0x000000ffff110224 */ /* 0x000fca00078e0017 */
[----:B------:R-:W-:-:S07]  /*0d30*/  SHF.L.W.U32.HI R16, R17, R18, R16 ;  /* 0x0000001211107219 */ /* 0x000fce0000010e10 */
.L_x_5:
        /* <DEDUP_REMOVED lines=10> */
[----:B------:R-:W1:Y:S01]  /*0de0*/  I2F.F64.S64 R16, R16 ;  /* 0x0000001000107312 */ /* 0x000e620000301c00 */
[----:B------:R-:W-:Y:S02]  /*0df0*/  LEA.HI R22, R23, R22, RZ, 0x1 ;  /* 0x0000001617167211 */ /* 0x000fe400078f08ff */
[----:B------:R-:W-:-:S03]  /*0e00*/  ISETP.GE.AND P0, PT, R11, RZ, PT ;  /* 0x000000ff0b00720c */ /* 0x000fc60003f06270 */
[----:B------:R-:W-:-:S04]  /*0e10*/  IMAD.MOV R11, RZ, RZ, -R22 ;  /* 0x000000ffff0b7224 */ /* 0x000fc800078e0a16 */
[----:B------:R-:W-:Y:S01]  /*0e20*/  @!P1 IMAD.MOV.U32 R22, RZ, RZ, R11 ;  /* 0x000000ffff169224 */ /* 0x000fe200078e000b */
[----:B-1----:R-:W-:-:S10]  /*0e30*/  DMUL R18, R16, UR4 ;  /* 0x0000000410127c28 */ /* 0x002fd40008000000 */
[----:B------:R-:W1:Y:S02]  /*0e40*/  F2F.F32.F64 R18, R18 ;  /* 0x0000001200127310 */ /* 0x000e640000301000 */
[----:B-1----:R-:W-:-:S07]  /*0e50*/  FSEL R24, -R18, R18, !P0 ;  /* 0x0000001212187208 */ /* 0x002fce0004000100 */
.L_x_3:
[----:B------:R-:W-:Y:S02]  /*0e60*/  IMAD.MOV.U32 R11, RZ, RZ, 0x37cbac00 ;  /* 0x37cbac00ff0b7424 */ /* 0x000fe400078e00ff */
[----:B------:R-:W-:Y:S01]  /*0e70*/  FMUL R23, R24, R24 ;  /* 0x0000001818177220 */ /* 0x000fe20000400000 */
[C---:B------:R-:W-:Y:S01]  /*0e80*/  LOP3.LUT R17, R22.reuse, 0x1, RZ, 0xc0, !PT ;  /* 0x0000000116117812 */ /* 0x040fe200078ec0ff */
[----:B------:R-:W-:Y:S01]  /*0e90*/  IMAD.MOV.U32 R18, RZ, RZ, 0x3d2aaabb ;  /* 0x3d2aaabbff127424 */ /* 0x000fe200078e00ff */
[----:B------:R-:W-:Y:S01]  /*0ea0*/  MOV R19, 0x3effffff ;  /* 0x3effffff00137802 */ /* 0x000fe20000000f00 */
[----:B------:R-:W-:Y:S01]  /*0eb0*/  FFMA R16, R23, R11, -0.0013887860113754868507 ;  /* 0xbab607ed17107423 */ /* 0x000fe2000000000b */
[----:B------:R-:W-:Y:S01]  /*0ec0*/  ISETP.NE.U32.AND P0, PT, R17, 0x1, PT ;  /* 0x000000011100780c */ /* 0x000fe20003f05070 */
[----:B------:R-:W1:Y:S01]  /*0ed0*/  LDCU UR4, c[0x0][0x3a0] ;  /* 0x00007400ff0477ac */ /* 0x000e620008000800 */
[----:B------:R-:W-:Y:S02]  /*0ee0*/  LOP3.LUT P1, RZ, R22, 0x2, RZ, 0xc0, !PT ;  /* 0x0000000216ff7812 */ /* 0x000fe4000782c0ff */
[----:B------:R-:W-:-:S02]  /*0ef0*/  FSEL R26, R16, -0.00019574658654164522886, !P0 ;  /* 0xb94d4153101a7808 */ /* 0x000fc40004000000 */
[----:B------:R-:W-:Y:S01]  /*0f00*/  FSEL R28, R18, 0.0083327032625675201416, !P0 ;  /* 0x3c0885e4121c7808 */ /* 0x000fe20004000000 */
[----:B------:R-:W2:Y:S01]  /*0f10*/  LDC.64 R16, c[0x0][0x390] ;  /* 0x0000e400ff107b82 */ /* 0x000ea20000000a00 */
[----:B------:R-:W-:Y:S02]  /*0f20*/  FSEL R22, R24, 1, P0 ;  /* 0x3f80000018167808 */ /* 0x000fe40000000000 */
[----:B------:R-:W-:Y:S01]  /*0f30*/  FSETP.GE.AND P2, PT, |R2|, 105615, PT ;  /* 0x47ce47800200780b */ /* 0x000fe20003f46200 */
[----:B------:R-:W-:Y:S01]  /*0f40*/  FFMA R26, R23, R26, R28 ;  /* 0x0000001a171a7223 */ /* 0x000fe2000000001c */
[----:B------:R-:W-:-:S05]  /*0f50*/  FSEL R28, -R19, -0.16666662693023681641, !P0 ;  /* 0xbe2aaaa8131c7808 */ /* 0x000fca0004000100 */
[C---:B------:R-:W-:Y:S01]  /*0f60*/  FFMA R26, R23.reuse, R26, R28 ;  /* 0x0000001a171a7223 */ /* 0x040fe2000000001c */
[----:B------:R-:W-:-:S04]  /*0f70*/  FFMA R23, R23, R22, RZ ;  /* 0x0000001617177223 */ /* 0x000fc800000000ff */
[----:B------:R-:W-:-:S04]  /*0f80*/  FFMA R22, R23, R26, R22 ;  /* 0x0000001a17167223 */ /* 0x000fc80000000016 */
[----:B------:R-:W-:-:S04]  /*0f90*/  @P1 FADD R22, RZ, -R22 ;  /* 0x80000016ff161221 */ /* 0x000fc80000000000 */
[----:B------:R-:W-:Y:S01]  /*0fa0*/  FFMA R20, -R20, R22, R21 ;  /* 0x0000001614147223 */ /* 0x000fe20000000115 */
[----:B--2---:R-:W-:-:S04]  /*0fb0*/  IMAD.WIDE.U32 R16, R0, 0x4, R16 ;  /* 0x0000000400107825 */ /* 0x004fc800078e0010 */
[----:B-1----:R-:W-:Y:S01]  /*0fc0*/  FADD R21, R20, UR4 ;  /* 0x0000000414157e21 */ /* 0x002fe20008000000 */
[----:B------:R-:W-:-:S04]  /*0fd0*/  IMAD.MOV.U32 R23, RZ, RZ, R4 ;  /* 0x000000ffff177224 */ /* 0x000fc800078e0004 */
[----:B------:R1:W-:Y:S01]  /*0fe0*/  STG.E desc[UR6][R16.64], R21 ;  /* 0x0000001510007986 */ /* 0x0003e2000c101906 */
[----:B------:R-:W-:-:S03]  /*0ff0*/  IMAD.MOV.U32 R22, RZ, RZ, R3 ;  /* 0x000000ffff167224 */ /* 0x000fc600078e0003 */
[----:B------:R1:W5:Y:S01]  /*1000*/  LDG.E R20, desc[UR6][R14.64] ;  /* 0x000000060e147981 */ /* 0x000362000c1e1900 */
[----:B------:R-:W-:Y:S05]  /*1010*/  @!P2 BRA `(.L_x_6) ;  /* 0x000000040070a947 */ /* 0x000fea0003800000 */
[----:B------:R-:W-:-:S13]  /*1020*/  FSETP.NEU.AND P0, PT, |R2|, +INF , PT ;  /* 0x7f8000000200780b */ /* 0x000fda0003f0d200 */
[----:B------:R-:W-:Y:S01]  /*1030*/  @!P0 FMUL R22, RZ, R2 ;  /* 0x00000002ff168220 */ /* 0x000fe20000400000 */
[----:B------:R-:W-:Y:S01]  /*1040*/  @!P0 IMAD.MOV.U32 R23, RZ, RZ, RZ ;  /* 0x000000ffff178224 */ /* 0x000fe200078e00ff */
[----:B------:R-:W-:Y:S06]  /*1050*/  @!P0 BRA `(.L_x_6) ;  /* 0x0000000400608947 */ /* 0x000fec0003800000 */
[----:B-1----:R-:W-:Y:S01]  /*1060*/  IMAD.SHL.U32 R14, R2, 0x100, RZ ;  /* 0x00000100020e7824 */ /* 0x002fe200078e00ff */
[----:B------:R-:W-:Y:S01]  /*1070*/  CS2R R22, SRZ ;  /* 0x0000000000167805 */ /* 0x000fe2000001ff00 */
[----:B------:R-:W-:Y:S01]  /*1080*/  IMAD.MOV.U32 R21, RZ, RZ, RZ ;  /* 0x000000ffff157224 */ /* 0x000fe200078e00ff */
[----:B------:R-:W1:Y:S02]  /*1090*/  LDCU.64 UR8, c[0x4][0x28] ;  /* 0x01000500ff0877ac */ /* 0x000e640008000a00 */
[----:B------:R-:W-:Y:S01]  /*10a0*/  LOP3.LUT R25, R14, 0x80000000, RZ, 0xfc, !PT ;  /* 0x800000000e197812 */ /* 0x000fe200078efcff */
[----:B------:R-:W-:-:S06]  /*10b0*/  UMOV UR4, URZ ;  /* 0x000000ff00047c82 */ /* 0x000fcc0008000000 */
.L_x_7:
[----:B-1----:R-:W-:Y:S01]  /*10c0*/  IMAD.U32 R14, RZ, RZ, UR8 ;  /* 0x00000008ff0e7e24 */ /* 0x002fe2000f8e00ff */
        /* <DEDUP_REMOVED lines=12> */
[----:B------:R-:W-:-:S09]  /*1190*/  IADD3 R16, P2, PT, R16, R23, RZ ;  /* 0x0000001710107210 */ /* 0x000fd20007f5e0ff */
        /* <DEDUP_REMOVED lines=25> */
[----:B------:R-:W-:Y:S01]  /*1330*/  @P4 IMAD.MOV.U32 R21, RZ, RZ, R6 ;  /* 0x000000ffff154224 */ /* 0x000fe200078e0006 */
[----:B------:R-:W-:Y:S01]  /*1340*/  ISETP.EQ.AND P4, PT, R17, RZ, PT ;  /* 0x000000ff1100720c */ /* 0x000fe20003f82270 */
[--C-:B------:R-:W-:Y:S01]  /*1350*/  @P0 IMAD.MOV.U32 R21, RZ, RZ, R7.reuse ;  /* 0x000000ffff150224 */ /* 0x100fe200078e0007 */
[----:B------:R-:W-:Y:S01]  /*1360*/  @P0 MOV R14, R6 ;  /* 0x00000006000e0202 */ /* 0x000fe20000000f00 */
[----:B------:R-:W-:Y:S02]  /*1370*/  @P1 IMAD.MOV.U32 R14, RZ, RZ, R7 ;  /* 0x000000ffff0e1224 */ /* 0x000fe400078e0007 */
[----:B------:R-:W-:-:S02]  /*1380*/  @P1 IMAD.MOV.U32 R21, RZ, RZ, R8 ;  /* 0x000000ffff151224 */ /* 0x000fc400078e0008 */
[----:B------:R-:W-:Y:S02]  /*1390*/  @P2 IMAD.MOV.U32 R14, RZ, RZ, R8 ;  /* 0x000000ffff0e2224 */ /* 0x000fe400078e0008 */
[--C-:B------:R-:W-:Y:S01]  /*13a0*/  @P2 IMAD.MOV.U32 R21, RZ, RZ, R9.reuse ;  /* 0x000000ffff152224 */ /* 0x100fe200078e0009 */
[----:B------:R-:W-:Y:S01]  /*13b0*/  @P3 MOV R21, R10 ;  /* 0x0000000a00153202 */ /* 0x000fe20000000f00 */
[----:B------:R-:W-:Y:S02]  /*13c0*/  @P3 IMAD.MOV.U32 R14, RZ, RZ, R9 ;  /* 0x000000ffff0e3224 */ /* 0x000fe400078e0009 */
[----:B------:R-:W-:Y:S02]  /*13d0*/  @P4 IMAD.MOV.U32 R14, RZ, RZ, R10 ;  /* 0x000000ffff0e4224 */ /* 0x000fe400078e000a */
[--C-:B------:R-:W-:Y:S02]  /*13e0*/  @P4 IMAD.MOV.U32 R21, RZ, RZ, R23.reuse ;  /* 0x000000ffff154224 */ /* 0x100fe400078e0017 */
[----:B------:R-:W-:Y:S01]  /*13f0*/  @P5 IMAD.MOV.U32 R14, RZ, RZ, R23 ;  /* 0x000000ffff0e5224 */ /* 0x000fe200078e0017 */
[----:B------:R-:W-:Y:S06]  /*1400*/  @!P6 BRA `(.L_x_8) ;  /* 0x00000000002ce947 */ /* 0x000fec0003800000 */
[----:B------:R-:W-:Y:S01]  /*1410*/  @P0 IMAD.MOV.U32 R15, RZ, RZ, R5 ;  /* 0x000000ffff0f0224 */ /* 0x000fe200078e0005 */
[----:B------:R-:W-:Y:S01]  /*1420*/  ISETP.EQ.AND P0, PT, R17, 0x8, PT ;  /* 0x000000081100780c */ /* 0x000fe20003f02270 */
[----:B------:R-:W-:Y:S01]  /*1430*/  @P1 IMAD.MOV.U32 R15, RZ, RZ, R6 ;  /* 0x000000ffff0f1224 */ /* 0x000fe200078e0006 */
[----:B------:R-:W-:Y:S01]  /*1440*/  LOP3.LUT R16, R16, 0x1f, RZ, 0xc0, !PT ;  /* 0x0000001f10107812 */ /* 0x000fe200078ec0ff */
[----:B------:R-:W-:Y:S01]  /*1450*/  @P2 IMAD.MOV.U32 R15, RZ, RZ, R7 ;  /* 0x000000ffff0f2224 */ /* 0x000fe200078e0007 */
[----:B------:R-:W-:Y:S01]  /*1460*/  @P3 MOV R15, R8 ;  /* 0x00000008000f3202 */ /* 0x000fe20000000f00 */
[----:B------:R-:W-:Y:S01]  /*1470*/  @P4 IMAD.MOV.U32 R15, RZ, RZ, R9 ;  /* 0x000000ffff0f4224 */ /* 0x000fe200078e0009 */
[----:B------:R-:W-:Y:S01]  /*1480*/  SHF.L.W.U32.HI R21, R14, R16, R21 ;  /* 0x000000100e157219 */ /* 0x000fe20000010e15 */
[----:B------:R-:W-:-:S06]  /*1490*/  @P5 IMAD.MOV.U32 R15, RZ, RZ, R10 ;  /* 0x000000ffff0f5224 */ /* 0x000fcc00078e000a */
[----:B------:R-:W-:-:S05]  /*14a0*/  @P0 IMAD.MOV.U32 R15, RZ, RZ, R23 ;  /* 0x000000ffff0f0224 */ /* 0x000fca00078e0017 */
[----:B------:R-:W-:-:S07]  /*14b0*/  SHF.L.W.U32.HI R14, R15, R16, R14 ;  /* 0x000000100f0e7219 */ /* 0x000fce0000010e0e */
.L_x_8:
        /* <DEDUP_REMOVED lines=18> */
.L_x_6:
[C---:B-1----:R-:W-:Y:S01]  /*15e0*/  LOP3.LUT R14, R23.reuse, 0x1, RZ, 0xc0, !PT ;  /* 0x00000001170e7812 */ /* 0x042fe200078ec0ff */
[----:B------:R-:W-:Y:S01]  /*15f0*/  FMUL R15, R22, R22 ;  /* 0x00000016160f7220 */ /* 0x000fe20000400000 */
[----:B0-----:R0:W5:Y:S01]  /*1600*/  LDG.E R12, desc[UR6][R12.64] ;  /* 0x000000060c0c7981 */ /* 0x001162000c1e1900 */
[----:B------:R-:W-:Y:S02]  /*1610*/  LOP3.LUT P1, RZ, R23, 0x2, RZ, 0xc0, !PT ;  /* 0x0000000217ff7812 */ /* 0x000fe4000782c0ff */
[----:B------:R-:W-:Y:S01]  /*1620*/  ISETP.NE.U32.AND P0, PT, R14, 0x1, PT ;  /* 0x000000010e00780c */ /* 0x000fe20003f05070 */
[----:B------:R-:W-:Y:S01]  /*1630*/  FFMA R14, R15, R11, -0.0013887860113754868507 ;  /* 0xbab607ed0f0e7423 */ /* 0x000fe2000000000b */
[----:B------:R-:W-:Y:S02]  /*1640*/  FSETP.GE.AND P2, PT, |R2|, 105615, PT ;  /* 0x47ce47800200780b */ /* 0x000fe40003f46200 */
[----:B------:R-:W-:Y:S02]  /*1650*/  FSEL R18, R18, 0.0083327032625675201416, !P0 ;  /* 0x3c0885e412127808 */ /* 0x000fe40004000000 */
[----:B------:R-:W-:-:S02]  /*1660*/  FSEL R14, R14, -0.00019574658654164522886, !P0 ;  /* 0xb94d41530e0e7808 */ /* 0x000fc40004000000 */
[----:B------:R-:W-:-:S03]  /*1670*/  FSEL R19, -R19, -0.16666662693023681641, !P0 ;  /* 0xbe2aaaa813137808 */ /* 0x000fc60004000100 */
[----:B------:R-:W-:Y:S01]  /*1680*/  FFMA R18, R15, R14, R18 ;  /* 0x0000000e0f127223 */ /* 0x000fe20000000012 */
[----:B------:R-:W-:-:S03]  /*1690*/  FSEL R14, R22, 1, P0 ;  /* 0x3f800000160e7808 */ /* 0x000fc60000000000 */
[C---:B------:R-:W-:Y:S02]  /*16a0*/  FFMA R18, R15.reuse, R18, R19 ;  /* 0x000000120f127223 */ /* 0x040fe40000000013 */
[----:B------:R-:W-:-:S04]  /*16b0*/  FFMA R15, R15, R14, RZ ;  /* 0x0000000e0f0f7223 */ /* 0x000fc800000000ff */
[----:B0-----:R-:W-:-:S04]  /*16c0*/  FFMA R13, R15, R18, R14 ;  /* 0x000000120f0d7223 */ /* 0x001fc8000000000e */
[----:B------:R-:W-:-:S04]  /*16d0*/  @P1 FADD R13, RZ, -R13 ;  /* 0x8000000dff0d1221 */ /* 0x000fc80000000000 */
[----:B-----5:R-:W-:Y:S01]  /*16e0*/  FMUL R13, R20, R13 ;  /* 0x0000000d140d7220 */ /* 0x020fe20000400000 */
[----:B------:R-:W-:Y:S06]  /*16f0*/  @!P2 BRA `(.L_x_9) ;  /* 0x000000040070a947 */ /* 0x000fec0003800000 */
[----:B------:R-:W-:-:S13]  /*1700*/  FSETP.NEU.AND P0, PT, |R2|, +INF , PT ;  /* 0x7f8000000200780b */ /* 0x000fda0003f0d200 */
[----:B------:R-:W-:Y:S01]  /*1710*/  @!P0 FMUL R3, RZ, R2 ;  /* 0x00000002ff038220 */ /* 0x000fe20000400000 */
[----:B------:R-:W-:Y:S01]  /*1720*/  @!P0 MOV R4, RZ ;  /* 0x000000ff00048202 */ /* 0x000fe20000000f00 */
[----:B------:R-:W-:Y:S06]  /*1730*/  @!P0 BRA `(.L_x_9) ;  /* 0x0000000400608947 */ /* 0x000fec0003800000 */
[----:B------:R-:W-:Y:S01]  /*1740*/  IMAD.SHL.U32 R4, R2, 0x100, RZ ;  /* 0x0000010002047824 */ /* 0x000fe200078e00ff */
[----:B------:R-:W-:Y:S01]  /*1750*/  CS2R R18, SRZ ;  /* 0x0000000000127805 */ /* 0x000fe2000001ff00 */
[----:B------:R-:W-:Y:S01]  /*1760*/  IMAD.MOV.U32 R3, RZ, RZ, RZ ;  /* 0x000000ffff037224 */ /* 0x000fe200078e00ff */
[----:B------:R-:W0:Y:S02]  /*1770*/  LDCU.64 UR8, c[0x4][0x28] ;  /* 0x01000500ff0877ac */ /* 0x000e240008000a00 */
[----:B------:R-:W-:Y:S01]  /*1780*/  LOP3.LUT R21, R4, 0x80000000, RZ, 0xfc, !PT ;  /* 0x8000000004157812 */ /* 0x000fe200078efcff */
[----:B------:R-:W-:-:S06]  /*1790*/  UMOV UR4, URZ ;  /* 0x000000ff00047c82 */ /* 0x000fcc0008000000 */
.L_x_10:
[----:B0-----:R-:W-:Y:S02]  /*17a0*/  IMAD.U32 R16, RZ, RZ, UR8 ;  /* 0x00000008ff107e24 */ /* 0x001fe4000f8e00ff */
        /* <DEDUP_REMOVED lines=10> */
[----:B------:R-:W-:-:S02]  /*1850*/  ISETP.EQ.AND P4, PT, R18, 0x10, PT ;  /* 0x000000101200780c */ /* 0x000fc40003f82270 */
[C---:B------:R-:W-:Y:S01]  /*1860*/  ISETP.EQ.AND P5, PT, R18.reuse, 0x14, PT ;  /* 0x000000141200780c */ /* 0x040fe20003fa2270 */
[----:B------:R-:W-:Y:S02]  /*1870*/  VIADD R18, R18, 0x4 ;  /* 0x0000000412127836 */ /* 0x000fe40000000000 */
[----:B--2---:R-:W-:-:S03]  /*1880*/  IMAD.WIDE.U32 R14, R14, R21, RZ ;  /* 0x000000150e0e7225 */ /* 0x004fc600078e00ff */
[----:B------:R-:W-:-:S04]  /*1890*/  IADD3 R4, P6, PT, R14, R3, RZ ;  /* 0x000000030e047210 */ /* 0x000fc80007fde0ff */
[----:B------:R-:W-:Y:S01]  /*18a0*/  @P1 MOV R6, R4 ;  /* 0x0000000400061202 */ /* 0x000fe20000000f00 */
[----:B------:R-:W-:Y:S02]  /*18b0*/  IMAD.X R3, R15, 0x1, R19, P6 ;  /* 0x000000010f037824 */ /* 0x000fe400030e0613 */
[--C-:B------:R-:W-:Y:S02]  /*18c0*/  @P0 IMAD.MOV.U32 R5, RZ, RZ, R4.reuse ;  /* 0x000000ffff050224 */ /* 0x100fe400078e0004 */
[--C-:B------:R-:W-:Y:S02]  /*18d0*/  @P2 IMAD.MOV.U32 R7, RZ, RZ, R4.reuse ;  /* 0x000000ffff072224 */ /* 0x100fe400078e0004 */
[--C-:B------:R-:W-:Y:S02]  /*18e0*/  @P3 IMAD.MOV.U32 R8, RZ, RZ, R4.reuse ;  /* 0x000000ffff083224 */ /* 0x100fe400078e0004 */
[--C-:B------:R-:W-:Y:S02]  /*18f0*/  @P4 IMAD.MOV.U32 R9, RZ, RZ, R4.reuse ;  /* 0x000000ffff094224 */ /* 0x100fe400078e0004 */
        /* <DEDUP_REMOVED lines=13> */
[----:B------:R-:W-:-:S03]  /*19d0*/  ISETP.EQ.AND P5, PT, R17, RZ, PT ;  /* 0x000000ff1100720c */ /* 0x000fc60003fa2270 */
[--C-:B------:R-:W-:Y:S01]  /*19e0*/  @P3 IMAD.MOV.U32 R4, RZ, RZ, R5.reuse ;  /* 0x000000ffff043224 */ /* 0x100fe200078e0005 */
[C---:B------:R-:W-:Y:S01]  /*19f0*/  ISETP.EQ.AND P3, PT, R17.reuse, -0x4, PT ;  /* 0xfffffffc1100780c */ /* 0x040fe20003f62270 */
[----:B------:R-:W-:Y:S02]  /*1a00*/  @P4 IMAD.MOV.U32 R14, RZ, RZ, R5 ;  /* 0x000000ffff0e4224 */ /* 0x000fe400078e0005 */
[--C-:B------:R-:W-:Y:S01]  /*1a10*/  @P4 IMAD.MOV.U32 R4, RZ, RZ, R6.reuse ;  /* 0x000000ffff044224 */ /* 0x100fe200078e0006 */
[----:B------:R-:W-:Y:S01]  /*1a20*/  ISETP.EQ.AND P4, PT, R17, 0x4, PT ;  /* 0x000000041100780c */ /* 0x000fe20003f82270 */
[----:B------:R-:W-:Y:S01]  /*1a30*/  @P2 IMAD.MOV.U32 R14, RZ, RZ, R6 ;  /* 0x000000ffff0e2224 */ /* 0x000fe200078e0006 */
[----:B------:R-:W-:Y:S01]  /*1a40*/  @P2 MOV R4, R7 ;  /* 0x0000000700042202 */ /* 0x000fe20000000f00 */
[----:B------:R-:W-:Y:S02]  /*1a50*/  @P1 IMAD.MOV.U32 R4, RZ, RZ, R8 ;  /* 0x000000ffff041224 */ /* 0x000fe400078e0008 */
[----:B------:R-:W-:-:S02]  /*1a60*/  @P0 IMAD.MOV.U32 R4, RZ, RZ, R9 ;  /* 0x000000ffff040224 */ /* 0x000fc400078e0009 */
[----:B------:R-:W-:Y:S02]  /*1a70*/  @P1 IMAD.MOV.U32 R14, RZ, RZ, R7 ;  /* 0x000000ffff0e1224 */ /* 0x000fe400078e0007 */
[----:B------:R-:W-:Y:S01]  /*1a80*/  @P3 MOV R4, R10 ;  /* 0x0000000a00043202 */ /* 0x000fe20000000f00 */
[----:B------:R-:W-:Y:S02]  /*1a90*/  @P5 IMAD.MOV.U32 R4, RZ, RZ, R3 ;  /* 0x000000ffff045224 */ /* 0x000fe400078e0003 */
[----:B------:R-:W-:Y:S02]  /*1aa0*/  @P0 IMAD.MOV.U32 R14, RZ, RZ, R8 ;  /* 0x000000ffff0e0224 */ /* 0x000fe400078e0008 */
[----:B------:R-:W-:Y:S02]  /*1ab0*/  @P3 IMAD.MOV.U32 R14, RZ, RZ, R9 ;  /* 0x000000ffff0e3224 */ /* 0x000fe400078e0009 */
[----:B------:R-:W-:Y:S02]  /*1ac0*/  @P5 IMAD.MOV.U32 R14, RZ, RZ, R10 ;  /* 0x000000ffff0e5224 */ /* 0x000fe400078e000a */
[----:B------:R-:W-:-:S02]  /*1ad0*/  @P4 IMAD.MOV.U32 R14, RZ, RZ, R3 ;  /* 0x000000ffff0e4224 */ /* 0x000fc400078e0003 */
[----:B------:R-:W-:Y:S01]  /*1ae0*/  IMAD.MOV.U32 R15, RZ, RZ, R4 ;  /* 0x000000ffff0f7224 */ /* 0x000fe200078e0004 */
[----:B------:R-:W-:Y:S06]  /*1af0*/  @!P6 BRA `(.L_x_11) ;  /* 0x000000000028e947 */ /* 0x000fec0003800000 */
[----:B------:R-:W-:Y:S01]  /*1b00*/  @P1 IMAD.MOV.U32 R5, RZ, RZ, R6 ;  /* 0x000000ffff051224 */ /* 0x000fe200078e0006 */
[----:B------:R-:W-:Y:S01]  /*1b10*/  @P0 MOV R5, R7 ;  /* 0x0000000700050202 */ /* 0x000fe20000000f00 */
[----:B------:R-:W-:Y:S01]  /*1b20*/  @P3 IMAD.MOV.U32 R5, RZ, RZ, R8 ;  /* 0x000000ffff053224 */ /* 0x000fe200078e0008 */
[----:B------:R-:W-:Y:S01]  /*1b30*/  ISETP.EQ.AND P0, PT, R17, 0x8, PT ;  /* 0x000000081100780c */ /* 0x000fe20003f02270 */
[----:B------:R-:W-:Y:S01]  /*1b40*/  @P5 IMAD.MOV.U32 R5, RZ, RZ, R9 ;  /* 0x000000ffff055224 */ /* 0x000fe200078e0009 */
[----:B------:R-:W-:Y:S01]  /*1b50*/  LOP3.LUT R16, R16, 0x1f, RZ, 0xc0, !PT ;  /* 0x0000001f10107812 */ /* 0x000fe200078ec0ff */
[----:B------:R-:W-:-:S03]  /*1b60*/  @P4 IMAD.MOV.U32 R5, RZ, RZ, R10 ;  /* 0x000000ffff054224 */ /* 0x000fc600078e000a */
[----:B------:R-:W-:-:S07]  /*1b70*/  SHF.L.W.U32.HI R15, R14, R16, R15 ;  /* 0x000000100e0f7219 */ /* 0x000fce0000010e0f */
[----:B------:R-:W-:-:S05]  /*1b80*/  @P0 IMAD.MOV.U32 R5, RZ, RZ, R3 ;  /* 0x000000ffff050224 */ /* 0x000fca00078e0003 */
[----:B------:R-:W-:-:S07]  /*1b90*/  SHF.L.W.U32.HI R14, R5, R16, R14 ;  /* 0x00000010050e7219 */ /* 0x000fce0000010e0e */
.L_x_11:
        /* <DEDUP_REMOVED lines=8> */
[----:B------:R-:W-:Y:S02]  /*1c20*/  LOP3.LUT R2, R3, R2, RZ, 0x3c, !PT ;  /* 0x0000000203027212 */ /* 0x000fe400078e3cff */
[----:B------:R-:W0:Y:S02]  /*1c30*/  I2F.F64.S64 R4, R8 ;  /* 0x0000000800047312 */ /* 0x000e240000301c00 */
[----:B------:R-:W-:Y:S01]  /*1c40*/  ISETP.GE.AND P0, PT, R2, RZ, PT ;  /* 0x000000ff0200720c */ /* 0x000fe20003f06270 */
[----:B0-----:R-:W-:Y:S01]  /*1c50*/  DMUL R6, R4, UR4 ;  /* 0x0000000404067c28 */ /* 0x001fe20008000000 */
[----:B------:R-:W-:-:S04]  /*1c60*/  SHF.R.U32.HI R4, RZ, 0x1e, R15 ;  /* 0x0000001eff047819 */ /* 0x000fc8000001160f */
[----:B------:R-:W-:-:S05]  /*1c70*/  LEA.HI R4, R3, R4, RZ, 0x1 ;  /* 0x0000000403047211 */ /* 0x000fca00078f08ff */
[----:B------:R-:W0:Y:S01]  /*1c80*/  F2F.F32.F64 R6, R6 ;  /* 0x0000000600067310 */ /* 0x000e220000301000 */
[----:B------:R-:W-:-:S05]  /*1c90*/  IADD3 R2, PT, PT, -R4, RZ, RZ ;  /* 0x000000ff04027210 */ /* 0x000fca0007ffe1ff */
[----:B------:R-:W-:Y:S01]  /*1ca0*/  @!P1 IMAD.MOV.U32 R4, RZ, RZ, R2 ;  /* 0x000000ffff049224 */ /* 0x000fe200078e0002 */
[----:B0-----:R-:W-:-:S07]  /*1cb0*/  FSEL R3, -R6, R6, !P0 ;  /* 0x0000000606037208 */ /* 0x001fce0004000100 */
.L_x_9:
[----:B------:R-:W-:Y:S01]  /*1cc0*/  FMUL R6, R3, R3 ;  /* 0x0000000303067220 */ /* 0x000fe20000400000 */
[----:B------:R-:W-:Y:S01]  /*1cd0*/  LOP3.LUT R2, R4, 0x1, RZ, 0xc0, !PT ;  /* 0x0000000104027812 */ /* 0x000fe200078ec0ff */
[----:B------:R-:W-:Y:S01]  /*1ce0*/  IMAD.MOV.U32 R7, RZ, RZ, 0x3c0885e4 ;  /* 0x3c0885e4ff077424 */ /* 0x000fe200078e00ff */
[----:B------:R-:W0:Y:S01]  /*1cf0*/  LDCU UR4, c[0x0][0x3a4] ;  /* 0x00007480ff0477ac */ /* 0x000e220008000800 */
[----:B------:R-:W-:Y:S01]  /*1d00*/  FFMA R11, R6, R11, -0.0013887860113754868507 ;  /* 0xbab607ed060b7423 */ /* 0x000fe2000000000b */
[----:B------:R-:W-:Y:S01]  /*1d10*/  ISETP.NE.U32.AND P0, PT, R2, 0x1, PT ;  /* 0x000000010200780c */ /* 0x000fe20003f05070 */
[----:B------:R-:W-:Y:S02]  /*1d20*/  IMAD.MOV.U32 R9, RZ, RZ, 0x3e2aaaa8 ;  /* 0x3e2aaaa8ff097424 */ /* 0x000fe400078e00ff */
[----:B------:R-:W-:Y:S01]  /*1d30*/  VIADD R2, R4, 0x1 ;  /* 0x0000000104027836 */ /* 0x000fe20000000000 */
[----:B------:R-:W-:Y:S01]  /*1d40*/  FSEL R11, R11, -0.00019574658654164522886, P0 ;  /* 0xb94d41530b0b7808 */ /* 0x000fe20000000000 */
[----:B------:R-:W1:Y:S01]  /*1d50*/  LDC.64 R4, c[0x0][0x398] ;  /* 0x0000e600ff047b82 */ /* 0x000e620000000a00 */
[----:B------:R-:W-:-:S02]  /*1d60*/  FSEL R7, R7, 0.041666727513074874878, !P0 ;  /* 0x3d2aaabb07077808 */ /* 0x000fc40004000000 */
[----:B------:R-:W-:Y:S02]  /*1d70*/  FSEL R9, -R9, -0.4999999701976776123, !P0 ;  /* 0xbeffffff09097808 */ /* 0x000fe40004000100 */
[----:B------:R-:W-:Y:S01]  /*1d80*/  LOP3.LUT P1, RZ, R2, 0x2, RZ, 0xc0, !PT ;  /* 0x0000000202ff7812 */ /* 0x000fe2000782c0ff */
[----:B------:R-:W-:Y:S01]  /*1d90*/  FFMA R7, R6, R11, R7 ;  /* 0x0000000b06077223 */ /* 0x000fe20000000007 */
[----:B------:R-:W-:-:S03]  /*1da0*/  FSEL R3, R3, 1, !P0 ;  /* 0x3f80000003037808 */ /* 0x000fc60004000000 */
[C---:B------:R-:W-:Y:S02]  /*1db0*/  FFMA R7, R6.reuse, R7, R9 ;  /* 0x0000000706077223 */ /* 0x040fe40000000009 */
[----:B------:R-:W-:-:S04]  /*1dc0*/  FFMA R6, R6, R3, RZ ;  /* 0x0000000306067223 */ /* 0x000fc800000000ff */
[----:B------:R-:W-:-:S04]  /*1dd0*/  FFMA R3, R6, R7, R3 ;  /* 0x0000000706037223 */ /* 0x000fc80000000003 */
[----:B------:R-:W-:-:S04]  /*1de0*/  @P1 FADD R3, RZ, -R3 ;  /* 0x80000003ff031221 */ /* 0x000fc80000000000 */
[----:B------:R-:W-:Y:S01]  /*1df0*/  FFMA R12, R12, R3, R13 ;  /* 0x000000030c0c7223 */ /* 0x000fe2000000000d */
[----:B-1----:R-:W-:-:S04]  /*1e00*/  IMAD.WIDE.U32 R4, R0, 0x4, R4 ;  /* 0x0000000400047825 */ /* 0x002fc800078e0004 */
[----:B0-----:R-:W-:-:S05]  /*1e10*/  FADD R3, R12, UR4 ;  /* 0x000000040c037e21 */ /* 0x001fca0008000000 */
[----:B------:R-:W-:Y:S01]  /*1e20*/  STG.E desc[UR6][R4.64], R3 ;  /* 0x0000000304007986 */ /* 0x000fe2000c101906 */
[----:B------:R-:W-:Y:S05]  /*1e30*/  EXIT ;  /* 0x000000000000794d */ /* 0x000fea0003800000 */
.L_x_12:
[----:B------:R-:W-:-:S00]  /*1e40*/  BRA `(.L_x_12) ;  /* 0xfffffffc00fc7947 */ /* 0x000fc0000383ffff */
[----:B------:R-:W-:-:S00]  /*1e50*/  NOP ;  /* 0x0000000000007918 */ /* 0x000fc00000000000 */
        /* <DEDUP_REMOVED lines=10> */
.L_x_36:


//--------------------- .text._Z10MeasInVMapPfS_PiS0_fjjddPd --------------------------
	.section	.text._Z10MeasInVMapPfS_PiS0_fjjddPd,"ax",@progbits
	.align	128
        .global         _Z10MeasInVMapPfS_PiS0_fjjddPd
        .type           _Z10MeasInVMapPfS_PiS0_fjjddPd,@function
        .size           _Z10MeasInVMapPfS_PiS0_fjjddPd,(.L_x_34 - _Z10MeasInVMapPfS_PiS0_fjjddPd)
        .other          _Z10MeasInVMapPfS_PiS0_fjjddPd,@"STO_CUDA_ENTRY STV_DEFAULT"
_Z10MeasInVMapPfS_PiS0_fjjddPd:
.text._Z10MeasInVMapPfS_PiS0_fjjddPd:
[----:B------:R-:W0:Y:S01]  /*0000*/  LDC R1, c[0x0][0x37c] ;  /* 0x0000df00ff017b82 */ /* 0x000e220000000800 */
[----:B------:R-:W1:Y:S01]  /*0010*/  S2R R16, SR_CTAID.X ;  /* 0x0000000000107919 */ /* 0x000e620000002500 */
[----:B------:R-:W2:Y:S01]  /*0020*/  LDCU UR4, c[0x0][0x2f8] ;  /* 0x00005f00ff0477ac */ /* 0x000ea20008000800 */
[----:B0-----:R-:W-:Y:S01]  /*0030*/  VIADD R1, R1, 0xfffffff0 ;  /* 0xfffffff001017836 */ /* 0x001fe20000000000 */
[----:B------:R-:W0:Y:S04]  /*0040*/  LDCU UR5, c[0x0][0x2fc] ;  /* 0x00005f80ff0577ac */ /* 0x000e280008000800 */
[----:B--2---:R-:W-:-:S05]  /*0050*/  IADD3 R6, P1, PT, R1, UR4, RZ ;  /* 0x0000000401067c10 */ /* 0x004fca000ff3e0ff */
[----:B0-----:R-:W-:Y:S01]  /*0060*/  IMAD.X R7, RZ, RZ, UR5, P1 ;  /* 0x00000005ff077e24 */ /* 0x001fe200088e06ff */
[----:B-1----:R-:W-:-:S13]  /*0070*/  ISETP.GT.U32.AND P0, PT, R16, 0x752f, PT ;  /* 0x0000752f1000780c */ /* 0x002fda0003f04070 */
[----:B------:R-:W-:Y:S05]  /*0080*/  @P0 BRA `(.L_x_13) ;  /* 0x00000004001c0947 */ /* 0x000fea0003800000 */
[----:B------:R-:W0:Y:S01]  /*0090*/  LDC R5, c[0x0][0x3a0] ;  /* 0x0000e800ff057b82 */ /* 0x000e220000000800 */
[----:B------:R-:W1:Y:S01]  /*00a0*/  LDCU.64 UR36, c[0x0][0x358] ;  /* 0x00006b00ff2477ac */ /* 0x000e620008000a00 */
[----:B0-----:R-:W-:-:S05]  /*00b0*/  VIADD R0, R5, 0x1800000 ;  /* 0x0180000005007836 */ /* 0x001fca0000000000 */
[----:B------:R-:W-:-:S04]  /*00c0*/  LOP3.LUT R0, R0, 0x7f800000, RZ, 0xc0, !PT ;  /* 0x7f80000000007812 */ /* 0x000fc800078ec0ff */
[----:B------:R-:W-:-:S13]  /*00d0*/  ISETP.GT.U32.AND P0, PT, R0, 0x1ffffff, PT ;  /* 0x01ffffff0000780c */ /* 0x000fda0003f04070 */
[----:B-1----:R-:W-:Y:S05]  /*00e0*/  @P0 BRA `(.L_x_14) ;  /* 0x0000000000100947 */ /* 0x002fea0003800000 */
[----:B------:R-:W-:-:S07]  /*00f0*/  MOV R2, 0x110 ;  /* 0x0000011000027802 */ /* 0x000fce0000000f00 */
[----:B------:R-:W-:Y:S05]  /*0100*/  CALL.REL.NOINC `($__internal_0_$__cuda_sm20_rcp_rn_f32_slowpath) ;  /* 0x0000000400207944 */ /* 0x000fea0003c00000 */
[----:B------:R-:W-:Y:S01]  /*0110*/  IMAD.MOV.U32 R2, RZ, RZ, R0 ;  /* 0x000000ffff027224 */ /* 0x000fe200078e0000 */
[----:B------:R-:W-:Y:S06]  /*0120*/  BRA `(.L_x_15) ;  /* 0x0000000000107947 */ /* 0x000fec0003800000 */
.L_x_14:
[----:B------:R-:W0:Y:S02]  /*0130*/  MUFU.RCP R2, R5 ;  /* 0x0000000500027308 */ /* 0x000e240000001000 */
[----:B0-----:R-:W-:-:S04]  /*0140*/  FFMA R0, R2, R5, -1 ;  /* 0xbf80000002007423 */ /* 0x001fc80000000005 */
[----:B------:R-:W-:-:S04]  /*0150*/  FADD.FTZ R3, -R0, -RZ ;  /* 0x800000ff00037221 */ /* 0x000fc80000010100 */
[----:B------:R-:W-:-:S07]  /*0160*/  FFMA R2, R2, R3, R2 ;  /* 0x0000000302027223 */ /* 0x000fce0000000002 */
.L_x_15:
[----:B------:R-:W0:Y:S01]  /*0170*/  LDC.64 R14, c[0x0][0x388] ;  /* 0x0000e200ff0e7b82 */ /* 0x000e220000000a00 */
[----:B------:R-:W1:Y:S07]  /*0180*/  LDCU.128 UR4, c[0x0][0x3b0] ;  /* 0x00007600ff0477ac */ /* 0x000e6e0008000c00 */
[----:B------:R-:W2:Y:S01]  /*0190*/  LDC.64 R4, c[0x0][0x380] ;  /* 0x0000e000ff047b82 */ /* 0x000ea20000000a00 */
[----:B0-----:R-:W-:-:S06]  /*01a0*/  IMAD.WIDE.U32 R14, R16, 0x4, R14 ;  /* 0x00000004100e7825 */ /* 0x001fcc00078e000e */
[----:B------:R-:W3:Y:S01]  /*01b0*/  LDG.E R14, desc[UR36][R14.64] ;  /* 0x000000240e0e7981 */ /* 0x000ee2000c1e1900 */
[----:B--2---:R-:W-:-:S06]  /*01c0*/  IMAD.WIDE.U32 R4, R16, 0x4, R4 ;  /* 0x0000000410047825 */ /* 0x004fcc00078e0004 */
[----:B------:R-:W2:Y:S01]  /*01d0*/  LDG.E R4, desc[UR36][R4.64] ;  /* 0x0000002404047981 */ /* 0x000ea2000c1e1900 */
[----:B------:R-:W-:Y:S08]  /*01e0*/  F2F.F64.F32 R2, R2 ;  /* 0x0000000200027310 */ /* 0x000ff00000201800 */
[----:B---3--:R-:W1:Y:S08]  /*01f0*/  F2F.F64.F32 R10, R14 ;  /* 0x0000000e000a7310 */ /* 0x008e700000201800 */
[----:B--2---:R-:W0:Y:S01]  /*0200*/  F2F.F64.F32 R8, R4 ;  /* 0x0000000400087310 */ /* 0x004e220000201800 */
[----:B-1----:R-:W-:Y:S01]  /*0210*/  DADD R18, R10, -UR6 ;  /* 0x800000060a127e29 */ /* 0x002fe20008000000 */
[----:B------:R-:W1:Y:S01]  /*0220*/  LDC R11, c[0x0][0x3a8] ;  /* 0x0000ea00ff0b7b82 */ /* 0x000e620000000800 */
[----:B0-----:R-:W-:-:S06]  /*0230*/  DADD R12, R8, -UR4 ;  /* 0x80000004080c7e29 */ /* 0x001fcc0008000000 */
[C---:B------:R-:W-:Y:S01]  /*0240*/  DMUL R18, R2.reuse, R18 ;  /* 0x0000001202127228 */ /* 0x040fe20000000000 */
[----:B------:R-:W0:Y:S01]  /*0250*/  LDC R9, c[0x0][0x3a4] ;  /* 0x0000e900ff097b82 */ /* 0x000e220000000800 */
[----:B------:R-:W-:-:S04]  /*0260*/  DMUL R12, R2, R12 ;  /* 0x0000000c020c7228 */ /* 0x000fc80000000000 */
[----:B------:R-:W1:Y:S08]  /*0270*/  F2I.F64.TRUNC R10, R18 ;  /* 0x00000012000a7311 */ /* 0x000e70000030d100 */
[----:B------:R-:W0:Y:S01]  /*0280*/  F2I.F64.TRUNC R8, R12 ;  /* 0x0000000c00087311 */ /* 0x000e22000030d100 */
[----:B-1----:R-:W-:-:S04]  /*0290*/  ISETP.GE.U32.AND P0, PT, R10, R11, PT ;  /* 0x0000000b0a00720c */ /* 0x002fc80003f06070 */
[----:B0-----:R-:W-:-:S13]  /*02a0*/  ISETP.GE.U32.OR P0, PT, R8, R9, P0 ;  /* 0x000000090800720c */ /* 0x001fda0000706470 */
[----:B------:R-:W-:Y:S05]  /*02b0*/  @P0 BRA `(.L_x_16) ;  /* 0x0000000000440947 */ /* 0x000fea0003800000 */
[----:B------:R-:W0:Y:S01]  /*02c0*/  LDC.64 R2, c[0x0][0x398] ;  /* 0x0000e600ff027b82 */ /* 0x000e220000000a00 */
[----:B------:R-:W-:-:S07]  /*02d0*/  IMAD R9, R10, R9, R8 ;  /* 0x000000090a097224 */ /* 0x000fce00078e0208 */
[----:B------:R-:W1:Y:S01]  /*02e0*/  LDC.64 R4, c[0x0][0x390] ;  /* 0x0000e400ff047b82 */ /* 0x000e620000000a00 */
[----:B0-----:R-:W-:-:S07]  /*02f0*/  IMAD.WIDE R2, R9, 0x4, R2 ;  /* 0x0000000409027825 */ /* 0x001fce00078e0202 */
[----:B------:R-:W0:Y:S01]  /*0300*/  LDC.64 R8, c[0x0][0x3c0] ;  /* 0x0000f000ff087b82 */ /* 0x000e220000000a00 */
[----:B------:R-:W2:Y:S01]  /*0310*/  LDG.E R2, desc[UR36][R2.64] ;  /* 0x0000002402027981 */ /* 0x000ea2000c1e1900 */
[----:B-1----:R-:W-:-:S06]  /*0320*/  IMAD.WIDE.U32 R4, R16, 0x4, R4 ;  /* 0x0000000410047825 */ /* 0x002fcc00078e0004 */
[----:B------:R-:W3:Y:S01]  /*0330*/  LDG.E R4, desc[UR36][R4.64] ;  /* 0x0000002404047981 */ /* 0x000ee2000c1e1900 */
[----:B0-----:R-:W-:Y:S01]  /*0340*/  IMAD.WIDE.U32 R16, R16, 0x8, R8 ;  /* 0x0000000810107825 */ /* 0x001fe200078e0008 */
[----:B--2---:R-:W-:-:S04]  /*0350*/  SHF.R.U32.HI R0, RZ, 0x17, R2 ;  /* 0x00000017ff007819 */ /* 0x004fc80000011602 */
[----:B------:R-:W-:-:S05]  /*0360*/  LOP3.LUT R7, R0, 0x100, RZ, 0xc0, !PT ;  /* 0x0000010000077812 */ /* 0x000fca00078ec0ff */
[----:B------:R-:W-:-:S05]  /*0370*/  IMAD.IADD R7, R2, 0x1, R7 ;  /* 0x0000000102077824 */ /* 0x000fca00078e0207 */
[----:B---3--:R-:W-:-:S04]  /*0380*/  LOP3.LUT R0, R7, R4, RZ, 0xc0, !PT ;  /* 0x0000000407007212 */ /* 0x008fc800078ec0ff */
[----:B------:R-:W0:Y:S08]  /*0390*/  POPC R6, R0 ;  /* 0x0000000000067309 */ /* 0x000e300000000000 */
[----:B0-----:R-:W0:Y:S02]  /*03a0*/  I2F.F64.U32 R6, R6 ;  /* 0x0000000600067312 */ /* 0x001e240000201800 */
[----:B0-----:R-:W-:Y:S01]  /*03b0*/  STG.E.64 desc[UR36][R16.64], R6 ;  /* 0x0000000610007986 */ /* 0x001fe2000c101b24 */
[----:B------:R-:W-:Y:S05]  /*03c0*/  EXIT ;  /* 0x000000000000794d */ /* 0x000fea0003800000 */
.L_x_16:
[----:B------:R-:W-:Y:S01]  /*03d0*/  MOV R2, 0x30 ;  /* 0x0000003000027802 */ /* 0x000fe20000000f00 */
[----:B------:R0:W-:Y:S01]  /*03e0*/  STL.128 [R1], R8 ;  /* 0x0000000801007387 */ /* 0x0001e20000100c00 */
[----:B------:R-:W1:Y:S02]  /*03f0*/  LDCU.64 UR4, c[0x4][0x10] ;  /* 0x01000200ff0477ac */ /* 0x000e640008000a00 */
[----:B------:R0:W2:Y:S01]  /*0400*/  LDC.64 R12, c[0x4][R2] ;  /* 0x01000000020c7b82 */ /* 0x0000a20000000a00 */
[----:B-1----:R-:W-:Y:S02]  /*0410*/  IMAD.U32 R4, RZ, RZ, UR4 ;  /* 0x00000004ff047e24 */ /* 0x002fe4000f8e00ff */
[----:B0-----:R-:W-:-:S07]  /*0420*/  IMAD.U32 R5, RZ, RZ, UR5 ;  /* 0x00000005ff057e24 */ /* 0x001fce000f8e00ff */
[----:B------:R-:W-:-:S07]  /*0430*/  LEPC R20, `(.L_x_17) ;  /* 0x000000001014794e */ /* 0x000fce0000000000 */
[----:B--2---:R-:W-:Y:S05]  /*0440*/  CALL.ABS.NOINC R12 ;  /* 0x000000000c007343 */ /* 0x004fea0003c00000 */
.L_x_17:
[----:B------:R-:W0:Y:S01]  /*0450*/  LDC.64 R4, c[0x0][0x3c0] ;  /* 0x0000f000ff047b82 */ /* 0x000e220000000a00 */
[----:B------:R-:W1:Y:S01]  /*0460*/  LDCU.64 UR4, c[0x4][0x18] ;  /* 0x01000300ff0477ac */ /* 0x000e620008000a00 */
[----:B------:R-:W-:-:S06]  /*0470*/  CS2R R6, SRZ ;  /* 0x0000000000067805 */ /* 0x000fcc000001ff00 */
[----:B------:R-:W2:Y:S01]  /*0480*/  LDC.64 R2, c[0x4][R2] ;  /* 0x0100000002027b82 */ /* 0x000ea20000000a00 */
[----:B0-----:R-:W-:-:S04]  /*0490*/  IMAD.WIDE.U32 R16, R16, 0x8, R4 ;  /* 0x0000000810107825 */ /* 0x001fc800078e0004 */
[----:B-1----:R-:W-:Y:S01]  /*04a0*/  IMAD.U32 R4, RZ, RZ, UR4 ;  /* 0x00000004ff047e24 */ /* 0x002fe2000f8e00ff */
[----:B------:R0:W-:Y:S01]  /*04b0*/  STG.E.64 desc[UR36][R16.64], RZ ;  /* 0x000000ff10007986 */ /* 0x0001e2000c101b24 */
[----:B------:R-:W-:-:S07]  /*04c0*/  IMAD.U32 R5, RZ, RZ, UR5 ;  /* 0x00000005ff057e24 */ /* 0x000fce000f8e00ff */
[----:B------:R-:W-:-:S07]  /*04d0*/  LEPC R20, `(.L_x_18) ;  /* 0x000000001014794e */ /* 0x000fce0000000000 */
[----:B0-2---:R-:W-:Y:S05]  /*04e0*/  CALL.ABS.NOINC R2 ;  /* 0x0000000002007343 */ /* 0x005fea0003c00000 */
.L_x_18:
[----:B------:R-:W-:Y:S05]  /*04f0*/  EXIT ;  /* 0x000000000000794d */ /* 0x000fea0003800000 */
.L_x_13:
[----:B------:R-:W-:Y:S01]  /*0500*/  MOV R0, 0x30 ;  /* 0x0000003000007802 */ /* 0x000fe20000000f00 */
[----:B------:R-:W0:Y:S01]  /*0510*/  LDCU.64 UR4, c[0x4][0x20] ;  /* 0x01000400ff0477ac */ /* 0x000e220008000a00 */
[----:B------:R-:W-:Y:S02]  /*0520*/  CS2R R6, SRZ ;  /* 0x0000000000067805 */ /* 0x000fe4000001ff00 */
[----:B------:R1:W2:Y:S01]  /*0530*/  LDC.64 R2, c[0x4][R0] ;  /* 0x0100000000027b82 */ /* 0x0002a20000000a00 */
[----:B0-----:R-:W-:Y:S01]  /*0540*/  IMAD.U32 R4, RZ, RZ, UR4 ;  /* 0x00000004ff047e24 */ /* 0x001fe2000f8e00ff */
[----:B-1----:R-:W-:-:S07]  /*0550*/  MOV R5, UR5 ;  /* 0x0000000500057c02 */ /* 0x002fce0008000f00 */
[----:B------:R-:W-:-:S07]  /*0560*/  LEPC R20, `(.L_x_19) ;  /* 0x000000001014794e */ /* 0x000fce0000000000 */
[----:B--2---:R-:W-:Y:S05]  /*0570*/  CALL.ABS.NOINC R2 ;  /* 0x0000000002007343 */ /* 0x004fea0003c00000 */
.L_x_19:
[----:B------:R-:W-:Y:S05]  /*0580*/  EXIT ;  /* 0x000000000000794d */ /* 0x000fea0003800000 */
        .weak           $__internal_0_$__cuda_sm20_rcp_rn_f32_slowpath
        .type           $__internal_0_$__cuda_sm20_rcp_rn_f32_slowpath,@function
        .size           $__internal_0_$__cuda_sm20_rcp_rn_f32_slowpath,(.L_x_34 - $__internal_0_$__cuda_sm20_rcp_rn_f32_slowpath)
$__internal_0_$__cuda_sm20_rcp_rn_f32_slowpath:
[----:B------:R-:W0:Y:S02]  /*0590*/  LDC R0, c[0x0][0x3a0] ;  /* 0x0000e800ff007b82 */ /* 0x000e240000000800 */
[----:B0-----:R-:W-:-:S05]  /*05a0*/  IMAD.SHL.U32 R4, R0, 0x2, RZ ;  /* 0x0000000200047824 */ /* 0x001fca00078e00ff */
[----:B------:R-:W-:-:S04]  /*05b0*/  SHF.R.U32.HI R3, RZ, 0x18, R4 ;  /* 0x00000018ff037819 */ /* 0x000fc80000011604 */
[----:B------:R-:W-:-:S13]  /*05c0*/  ISETP.NE.U32.AND P0, PT, R3, RZ, PT ;  /* 0x000000ff0300720c */ /* 0x000fda0003f05070 */
[----:B------:R-:W-:Y:S05]  /*05d0*/  @P0 BRA `(.L_x_20) ;  /* 0x0000000000280947 */ /* 0x000fea0003800000 */
[----:B------:R-:W-:-:S13]  /*05e0*/  ISETP.NE.AND P0, PT, R4, RZ, PT ;  /* 0x000000ff0400720c */ /* 0x000fda0003f05270 */
[----:B------:R2:W3:Y:S01]  /*05f0*/  @!P0 MUFU.RCP R3, R0 ;  /* 0x0000000000038308 */ /* 0x0004e20000001000 */
[----:B------:R-:W-:Y:S05]  /*0600*/  @!P0 BRA `(.L_x_21) ;  /* 0x0000000000a48947 */ /* 0x000fea0003800000 */
[----:B------:R-:W-:-:S04]  /*0610*/  FFMA R4, R0, 1.84467440737095516160e+19, RZ ;  /* 0x5f80000000047823 */ /* 0x000fc800000000ff */
[----:B---3--:R-:W2:Y:S02]  /*0620*/  MUFU.RCP R3, R4 ;  /* 0x0000000400037308 */ /* 0x008ea40000001000 */
[----:B--2---:R-:W-:-:S04]  /*0630*/  FFMA R0, R4, R3, -1 ;  /* 0xbf80000004007423 */ /* 0x004fc80000000003 */
[----:B------:R-:W-:-:S04]  /*0640*/  FADD.FTZ R0, -R0, -RZ ;  /* 0x800000ff00007221 */ /* 0x000fc80000010100 */
[----:B------:R-:W-:-:S04]  /*0650*/  FFMA R0, R3, R0, R3 ;  /* 0x0000000003007223 */ /* 0x000fc80000000003 */
[----:B------:R-:W-:Y:S01]  /*0660*/  FFMA R3, R0, 1.84467440737095516160e+19, RZ ;  /* 0x5f80000000037823 */ /* 0x000fe200000000ff */
[----:B------:R-:W-:Y:S06]  /*0670*/  BRA `(.L_x_21) ;  /* 0x0000000000887947 */ /* 0x000fec0003800000 */
.L_x_20:
[----:B------:R-:W-:-:S05]  /*0680*/  VIADD R4, R3, 0xffffff03 ;  /* 0xffffff0303047836 */ /* 0x000fca0000000000 */
[----:B------:R-:W-:-:S13]  /*0690*/  ISETP.GT.U32.AND P0, PT, R4, 0x1, PT ;  /* 0x000000010400780c */ /* 0x000fda0003f04070 */
[----:B------:R-:W-:Y:S05]  /*06a0*/  @P0 BRA `(.L_x_22) ;  /* 0x0000000000780947 */ /* 0x000fea0003800000 */
[----:B------:R-:W-:Y:S01]  /*06b0*/  LOP3.LUT R5, R0, 0x7fffff, RZ, 0xc0, !PT ;  /* 0x007fffff00057812 */ /* 0x000fe200078ec0ff */
[----:B------:R-:W-:-:S03]  /*06c0*/  IMAD.MOV.U32 R11, RZ, RZ, 0x3 ;  /* 0x00000003ff0b7424 */ /* 0x000fc600078e00ff */
[----:B------:R-:W-:Y:S02]  /*06d0*/  LOP3.LUT R5, R5, 0x3f800000, RZ, 0xfc, !PT ;  /* 0x3f80000005057812 */ /* 0x000fe400078efcff */
[----:B------:R-:W-:Y:S02]  /*06e0*/  SHF.L.U32 R12, R11, R4, RZ ;  /* 0x000000040b0c7219 */ /* 0x000fe400000006ff */
[----:B------:R-:W0:Y:S02]  /*06f0*/  MUFU.RCP R8, R5 ;  /* 0x0000000500087308 */ /* 0x000e240000001000 */
[----:B0-----:R-:W-:-:S04]  /*0700*/  FFMA R9, R5, R8, -1 ;  /* 0xbf80000005097423 */ /* 0x001fc80000000008 */
[----:B------:R-:W-:-:S04]  /*0710*/  FADD.FTZ R9, -R9, -RZ ;  /* 0x800000ff09097221 */ /* 0x000fc80000010100 */
[CCC-:B------:R-:W-:Y:S01]  /*0720*/  FFMA.RM R10, R8.reuse, R9.reuse, R8.reuse ;  /* 0x00000009080a7223 */ /* 0x1c0fe20000004008 */
[----:B------:R-:W-:-:S04]  /*0730*/  FFMA.RP R9, R8, R9, R8 ;  /* 0x0000000908097223 */ /* 0x000fc80000008008 */
[C---:B------:R-:W-:Y:S02]  /*0740*/  LOP3.LUT R8, R10.reuse, 0x7fffff, RZ, 0xc0, !PT ;  /* 0x007fffff0a087812 */ /* 0x040fe400078ec0ff */
[----:B------:R-:W-:Y:S02]  /*0750*/  FSETP.NEU.FTZ.AND P0, PT, R10, R9, PT ;  /* 0x000000090a00720b */ /* 0x000fe40003f1d000 */
[----:B------:R-:W-:Y:S02]  /*0760*/  LOP3.LUT R9, R8, 0x800000, RZ, 0xfc, !PT ;  /* 0x0080000008097812 */ /* 0x000fe400078efcff */
[----:B------:R-:W-:Y:S02]  /*0770*/  SEL R8, RZ, 0xffffffff, !P0 ;  /* 0xffffffffff087807 */ /* 0x000fe40004000000 */
[----:B------:R-:W-:-:S03]  /*0780*/  LOP3.LUT R5, R12, R9, RZ, 0xc0, !PT ;  /* 0x000000090c057212 */ /* 0x000fc600078ec0ff */
[----:B------:R-:W-:Y:S01]  /*0790*/  IMAD.MOV R8, RZ, RZ, -R8 ;  /* 0x000000ffff087224 */ /* 0x000fe200078e0a08 */
[----:B------:R-:W-:-:S04]  /*07a0*/  SHF.R.U32.HI R5, RZ, R4, R5 ;  /* 0x00000004ff057219 */ /* 0x000fc80000011605 */
[----:B------:R-:W-:Y:S02]  /*07b0*/  LOP3.LUT P1, RZ, R8, R4, R9, 0xf8, !PT ;  /* 0x0000000408ff7212 */ /* 0x000fe4000782f809 */
[C---:B------:R-:W-:Y:S02]  /*07c0*/  LOP3.LUT P0, RZ, R5.reuse, 0x1, RZ, 0xc0, !PT ;  /* 0x0000000105ff7812 */ /* 0x040fe4000780c0ff */
[----:B------:R-:W-:-:S04]  /*07d0*/  LOP3.LUT P2, RZ, R5, 0x2, RZ, 0xc0, !PT ;  /* 0x0000000205ff7812 */ /* 0x000fc8000784c0ff */
[----:B------:R-:W-:Y:S02]  /*07e0*/  PLOP3.LUT P0, PT, P0, P1, P2, 0xe0, 0x0 ;  /* 0x000000000000781c */ /* 0x000fe40000703c20 */
[----:B------:R-:W-:Y:S02]  /*07f0*/  LOP3.LUT P1, RZ, R0, 0x7fffff, RZ, 0xc0, !PT ;  /* 0x007fffff00ff7812 */ /* 0x000fe4000782c0ff */
[----:B------:R-:W-:-:S05]  /*0800*/  SEL R4, RZ, 0x1, !P0 ;  /* 0x00000001ff047807 */ /* 0x000fca0004000000 */
[----:B------:R-:W-:-:S05]  /*0810*/  IMAD.MOV R4, RZ, RZ, -R4 ;  /* 0x000000ffff047224 */ /* 0x000fca00078e0a04 */
[----:B------:R-:W-:Y:S02]  /*0820*/  ISETP.GE.AND P0, PT, R4, RZ, PT ;  /* 0x000000ff0400720c */ /* 0x000fe40003f06270 */
[----:B------:R-:W-:-:S04]  /*0830*/  IADD3 R4, PT, PT, R3, -0xfc, RZ ;  /* 0xffffff0403047810 */ /* 0x000fc80007ffe0ff */
[----:B------:R-:W-:-:S07]  /*0840*/  SHF.R.U32.HI R3, RZ, R4, R9 ;  /* 0x00000004ff037219 */ /* 0x000fce0000011609 */
[----:B------:R-:W-:-:S04]  /*0850*/  @!P0 VIADD R3, R3, 0x1 ;  /* 0x0000000103038836 */ /* 0x000fc80000000000 */
[----:B------:R-:W-:-:S05]  /*0860*/  @!P1 IMAD.SHL.U32 R3, R3, 0x2, RZ ;  /* 0x0000000203039824 */ /* 0x000fca00078e00ff */
[----:B------:R-:W-:Y:S01]  /*0870*/  LOP3.LUT R3, R3, 0x80000000, R0, 0xf8, !PT ;  /* 0x8000000003037812 */ /* 0x000fe200078ef800 */
[----:B------:R-:W-:Y:S06]  /*0880*/  BRA `(.L_x_21) ;  /* 0x0000000000047947 */ /* 0x000fec0003800000 */
.L_x_22:
[----:B------:R0:W1:Y:S02]  /*0890*/  MUFU.RCP R3, R0 ;  /* 0x0000000000037308 */ /* 0x0000640000001000 */
.L_x_21:
[----:B0123--:R-:W-:Y:S02]  /*08a0*/  IMAD.MOV.U32 R0, RZ, RZ, R3 ;  /* 0x000000ffff007224 */ /* 0x00ffe400078e0003 */
[----:B------:R-:W-:-:S04]  /*08b0*/  IMAD.MOV.U32 R3, RZ, RZ, 0x0 ;  /* 0x00000000ff037424 */ /* 0x000fc800078e00ff */
[----:B------:R-:W-:Y:S05]  /*08c0*/  RET.REL.NODEC R2 `(_Z10MeasInVMapPfS_PiS0_fjjddPd) ;  /* 0xfffffff402cc7950 */ /* 0x000fea0003c3ffff */
.L_x_23:
        /* <DEDUP_REMOVED lines=11> */
.L_x_34:


//--------------------- .text._Z10MeasInRMapPfS_PiS0_fjjddPd --------------------------
	.section	.text._Z10MeasInRMapPfS_PiS0_fjjddPd,"ax",@progbits
	.align	128
        .global         _Z10MeasInRMapPfS_PiS0_fjjddPd
        .type           _Z10MeasInRMapPfS_PiS0_fjjddPd,@function
        .size           _Z10MeasInRMapPfS_PiS0_fjjddPd,(.L_x_35 - _Z10MeasInRMapPfS_PiS0_fjjddPd)
        .other          _Z10MeasInRMapPfS_PiS0_fjjddPd,@"STO_CUDA_ENTRY STV_DEFAULT"
_Z10MeasInRMapPfS_PiS0_fjjddPd:
.text._Z10MeasInRMapPfS_PiS0_fjjddPd:
[----:B------:R-:W0:Y:S01]  /*0000*/  LDC R1, c[0x0][0x37c] ;  /* 0x0000df00ff017b82 */ /* 0x000e220000000800 */
[----:B------:R-:W1:Y:S02]  /*0010*/  S2R R8, SR_CTAID.X ;  /* 0x0000000000087919 */ /* 0x000e640000002500 */
[----:B-1----:R-:W-:-:S13]  /*0020*/  ISETP.GT.U32.AND P0, PT, R8, 0x752f, PT ;  /* 0x0000752f0800780c */ /* 0x002fda0003f04070 */
[----:B------:R-:W-:Y:S05]  /*0030*/  @P0 BRA `(.L_x_24) ;  /* 0x0000000400040947 */ /* 0x000fea0003800000 */
[----:B------:R-:W1:Y:S01]  /*0040*/  LDC R5, c[0x0][0x3a0] ;  /* 0x0000e800ff057b82 */ /* 0x000e620000000800 */
[----:B------:R-:W2:Y:S01]  /*0050*/  LDCU.64 UR4, c[0x0][0x358] ;  /* 0x00006b00ff0477ac */ /* 0x000ea20008000a00 */
[----:B-1----:R-:W-:-:S05]  /*0060*/  VIADD R0, R5, 0x1800000 ;  /* 0x0180000005007836 */ /* 0x002fca0000000000 */
[----:B------:R-:W-:-:S04]  /*0070*/  LOP3.LUT R0, R0, 0x7f800000, RZ, 0xc0, !PT ;  /* 0x7f80000000007812 */ /* 0x000fc800078ec0ff */
[----:B------:R-:W-:-:S13]  /*0080*/  ISETP.GT.U32.AND P0, PT, R0, 0x1ffffff, PT ;  /* 0x01ffffff0000780c */ /* 0x000fda0003f04070 */
[----:B--2---:R-:W-:Y:S05]  /*0090*/  @P0 BRA `(.L_x_25) ;  /* 0x0000000000100947 */ /* 0x004fea0003800000 */
[----:B------:R-:W-:-:S07]  /*00a0*/  MOV R2, 0xc0 ;  /* 0x000000c000027802 */ /* 0x000fce0000000f00 */
[----:B0-----:R-:W-:Y:S05]  /*00b0*/  CALL.REL.NOINC `($__internal_1_$__cuda_sm20_rcp_rn_f32_slowpath) ;  /* 0x0000000400087944 */ /* 0x001fea0003c00000 */
[----:B------:R-:W-:Y:S01]  /*00c0*/  IMAD.MOV.U32 R2, RZ, RZ, R0 ;  /* 0x000000ffff027224 */ /* 0x000fe200078e0000 */
[----:B------:R-:W-:Y:S06]  /*00d0*/  BRA `(.L_x_26) ;  /* 0x0000000000107947 */ /* 0x000fec0003800000 */
.L_x_25:
[----:B------:R-:W1:Y:S02]  /*00e0*/  MUFU.RCP R2, R5 ;  /* 0x0000000500027308 */ /* 0x000e640000001000 */
[----:B-1----:R-:W-:-:S04]  /*00f0*/  FFMA R0, R2, R5, -1 ;  /* 0xbf80000002007423 */ /* 0x002fc80000000005 */
[----:B------:R-:W-:-:S04]  /*0100*/  FADD.FTZ R3, -R0, -RZ ;  /* 0x800000ff00037221 */ /* 0x000fc80000010100 */
[----:B------:R-:W-:-:S07]  /*0110*/  FFMA R2, R2, R3, R2 ;  /* 0x0000000302027223 */ /* 0x000fce0000000002 */
.L_x_26:
[----:B------:R-:W1:Y:S01]  /*0120*/  LDC.64 R10, c[0x0][0x388] ;  /* 0x0000e200ff0a7b82 */ /* 0x000e620000000a00 */
[----:B------:R-:W2:Y:S07]  /*0130*/  LDCU.128 UR8, c[0x0][0x3b0] ;  /* 0x00007600ff0877ac */ /* 0x000eae0008000c00 */
[----:B------:R-:W3:Y:S01]  /*0140*/  LDC.64 R4, c[0x0][0x380] ;  /* 0x0000e000ff047b82 */ /* 0x000ee20000000a00 */
[----:B------:R-:W-:Y:S01]  /*0150*/  F2F.F64.F32 R2, R2 ;  /* 0x0000000200027310 */ /* 0x000fe20000201800 */
[----:B------:R-:W4:Y:S01]  /*0160*/  LDCU UR6, c[0x0][0x3a8] ;  /* 0x00007500ff0677ac */ /* 0x000f220008000800 */
[----:B------:R-:W5:Y:S01]  /*0170*/  LDCU UR7, c[0x0][0x3a4] ;  /* 0x00007480ff0777ac */ /* 0x000f620008000800 */
[----:B-1----:R-:W-:-:S06]  /*0180*/  IMAD.WIDE.U32 R10, R8, 0x4, R10 ;  /* 0x00000004080a7825 */ /* 0x002fcc00078e000a */
[----:B------:R-:W2:Y:S01]  /*0190*/  LDG.E R10, desc[UR4][R10.64] ;  /* 0x000000040a0a7981 */ /* 0x000ea2000c1e1900 */
[----:B---3--:R-:W-:-:S06]  /*01a0*/  IMAD.WIDE.U32 R4, R8, 0x4, R4 ;  /* 0x0000000408047825 */ /* 0x008fcc00078e0004 */
[----:B------:R-:W3:Y:S01]  /*01b0*/  LDG.E R4, desc[UR4][R4.64] ;  /* 0x0000000404047981 */ /* 0x000ee2000c1e1900 */
[----:B--2---:R-:W1:Y:S08]  /*01c0*/  F2F.F64.F32 R12, R10 ;  /* 0x0000000a000c7310 */ /* 0x004e700000201800 */
[----:B---3--:R-:W2:Y:S01]  /*01d0*/  F2F.F64.F32 R6, R4 ;  /* 0x0000000400067310 */ /* 0x008ea20000201800 */
[----:B-1----:R-:W-:-:S02]  /*01e0*/  DADD R12, R12, -UR10 ;  /* 0x8000000a0c0c7e29 */ /* 0x002fc40008000000 */
[----:B--2---:R-:W-:-:S06]  /*01f0*/  DADD R6, R6, -UR8 ;  /* 0x8000000806067e29 */ /* 0x004fcc0008000000 */
[C---:B------:R-:W-:Y:S02]  /*0200*/  DMUL R12, R2.reuse, R12 ;  /* 0x0000000c020c7228 */ /* 0x040fe40000000000 */
[----:B------:R-:W-:-:S08]  /*0210*/  DMUL R6, R2, R6 ;  /* 0x0000000602067228 */ /* 0x000fd00000000000 */
[----:B------:R-:W4:Y:S08]  /*0220*/  F2I.F64.TRUNC R13, R12 ;  /* 0x0000000c000d7311 */ /* 0x000f30000030d100 */
[----:B------:R-:W5:Y:S01]  /*0230*/  F2I.F64.TRUNC R6, R6 ;  /* 0x0000000600067311 */ /* 0x000f62000030d100 */
[----:B----4-:R-:W-:-:S04]  /*0240*/  ISETP.GE.U32.AND P0, PT, R13, UR6, PT ;  /* 0x000000060d007c0c */ /* 0x010fc8000bf06070 */
[----:B-----5:R-:W-:-:S13]  /*0250*/  ISETP.GE.U32.OR P0, PT, R6, UR7, P0 ;  /* 0x0000000706007c0c */ /* 0x020fda0008706470 */
[----:B------:R-:W-:Y:S05]  /*0260*/  @P0 BRA `(.L_x_27) ;  /* 0x0000000000480947 */ /* 0x000fea0003800000 */
[----:B------:R-:W1:Y:S01]  /*0270*/  LDC.64 R2, c[0x0][0x398] ;  /* 0x0000e600ff027b82 */ /* 0x000e620000000a00 */
[----:B------:R-:W-:-:S04]  /*0280*/  IMAD R5, R13, UR7, R6 ;  /* 0x000000070d057c24 */ /* 0x000fc8000f8e0206 */
[----:B-1----:R-:W-:-:S06]  /*0290*/  IMAD.WIDE R2, R5, 0x4, R2 ;  /* 0x0000000405027825 */ /* 0x002fcc00078e0202 */
[----:B------:R-:W2:Y:S02]  /*02a0*/  LDG.E R2, desc[UR4][R2.64] ;  /* 0x0000000402027981 */ /* 0x000ea4000c1e1900 */
[----:B--2---:R-:W-:-:S04]  /*02b0*/  SHF.R.U32.HI R0, RZ, 0x17, R2 ;  /* 0x00000017ff007819 */ /* 0x004fc80000011602 */
[----:B------:R-:W-:-:S05]  /*02c0*/  LOP3.LUT R5, R0, 0x100, RZ, 0xc0, !PT ;  /* 0x0000010000057812 */ /* 0x000fca00078ec0ff */
[----:B------:R-:W-:-:S05]  /*02d0*/  IMAD.IADD R5, R2, 0x1, R5 ;  /* 0x0000000102057824 */ /* 0x000fca00078e0205 */
[----:B------:R-:W-:-:S13]  /*02e0*/  ISETP.GE.AND P0, PT, R5, 0x65, PT ;  /* 0x000000650500780c */ /* 0x000fda0003f06270 */
[----:B------:R-:W1:Y:S01]  /*02f0*/  @P0 LDC.64 R4, c[0x0][0x3c0] ;  /* 0x0000f000ff040b82 */ /* 0x000e620000000a00 */
[----:B------:R-:W-:Y:S02]  /*0300*/  @P0 IMAD.MOV.U32 R6, RZ, RZ, 0x0 ;  /* 0x00000000ff060424 */ /* 0x000fe400078e00ff */
[----:B------:R-:W-:Y:S02]  /*0310*/  @P0 IMAD.MOV.U32 R7, RZ, RZ, 0x3ff00000 ;  /* 0x3ff00000ff070424 */ /* 0x000fe400078e00ff */
[----:B-1----:R-:W-:-:S05]  /*0320*/  @P0 IMAD.WIDE.U32 R4, R8, 0x8, R4 ;  /* 0x0000000808040825 */ /* 0x002fca00078e0004 */
[----:B------:R1:W-:Y:S01]  /*0330*/  @P0 STG.E.64 desc[UR4][R4.64], R6 ;  /* 0x0000000604000986 */ /* 0x0003e2000c101b04 */
[----:B------:R-:W-:Y:S05]  /*0340*/  @P0 EXIT ;  /* 0x000000000000094d */ /* 0x000fea0003800000 */
[----:B------:R-:W2:Y:S02]  /*0350*/  LDC.64 R2, c[0x0][0x3c0] ;  /* 0x0000f000ff027b82 */ /* 0x000ea40000000a00 */
[----:B--2---:R-:W-:-:S05]  /*0360*/  IMAD.WIDE.U32 R2, R8, 0x8, R2 ;  /* 0x0000000808027825 */ /* 0x004fca00078e0002 */
[----:B------:R-:W-:Y:S01]  /*0370*/  STG.E.64 desc[UR4][R2.64], RZ ;  /* 0x000000ff02007986 */ /* 0x000fe2000c101b04 */
[----:B------:R-:W-:Y:S05]  /*0380*/  EXIT ;  /* 0x000000000000794d */ /* 0x000fea0003800000 */
.L_x_27:
[----:B------:R-:W1:Y:S01]  /*0390*/  LDC.64 R2, c[0x0][0x3c0] ;  /* 0x0000f000ff027b82 */ /* 0x000e620000000a00 */
[----:B------:R-:W-:Y:S01]  /*03a0*/  MOV R0, 0x30 ;  /* 0x0000003000007802 */ /* 0x000fe20000000f00 */
[----:B------:R-:W2:Y:S01]  /*03b0*/  LDCU.64 UR6, c[0x4][URZ] ;  /* 0x01000000ff0677ac */ /* 0x000ea20008000a00 */
[----:B------:R-:W-:Y:S01]  /*03c0*/  CS2R R6, SRZ ;  /* 0x0000000000067805 */ /* 0x000fe2000001ff00 */
[----:B--2---:R-:W-:Y:S02]  /*03d0*/  IMAD.U32 R4, RZ, RZ, UR6 ;  /* 0x00000006ff047e24 */ /* 0x004fe4000f8e00ff */
[----:B------:R-:W-:Y:S02]  /*03e0*/  IMAD.U32 R5, RZ, RZ, UR7 ;  /* 0x00000007ff057e24 */ /* 0x000fe4000f8e00ff */
[----:B-1----:R-:W-:Y:S02]  /*03f0*/  IMAD.WIDE.U32 R8, R8, 0x8, R2 ;  /* 0x0000000808087825 */ /* 0x002fe400078e0002 */
[----:B------:R1:W2:Y:S03]  /*0400*/  LDC.64 R2, c[0x4][R0] ;  /* 0x0100000000027b82 */ /* 0x0002a60000000a00 */
[----:B------:R1:W-:Y:S02]  /*0410*/  STG.E.64 desc[UR4][R8.64], RZ ;  /* 0x000000ff08007986 */ /* 0x0003e4000c101b04 */
[----:B------:R-:W-:-:S07]  /*0420*/  LEPC R20, `(.L_x_28) ;  /* 0x000000001014794e */ /* 0x000fce0000000000 */
[----:B012---:R-:W-:Y:S05]  /*0430*/  CALL.ABS.NOINC R2 ;  /* 0x0000000002007343 */ /* 0x007fea0003c00000 */
.L_x_28:
[----:B------:R-:W-:Y:S05]  /*0440*/  EXIT ;  /* 0x000000000000794d */ /* 0x000fea0003800000 */
.L_x_24:
[----:B------:R-:W-:Y:S01]  /*0450*/  MOV R0, 0x30 ;  /* 0x0000003000007802 */ /* 0x000fe20000000f00 */
[----:B------:R-:W1:Y:S01]  /*0460*/  LDCU.64 UR4, c[0x4][0x8] ;  /* 0x01000100ff0477ac */ /* 0x000e620008000a00 */
[----:B------:R-:W-:Y:S02]  /*0470*/  CS2R R6, SRZ ;  /* 0x0000000000067805 */ /* 0x000fe4000001ff00 */
[----:B------:R2:W3:Y:S01]  /*0480*/  LDC.64 R2, c[0x4][R0] ;  /* 0x0100000000027b82 */ /* 0x0004e20000000a00 */
[----:B-1----:R-:W-:Y:S02]  /*0490*/  IMAD.U32 R4, RZ, RZ, UR4 ;  /* 0x00000004ff047e24 */ /* 0x002fe4000f8e00ff */
[----:B--2---:R-:W-:-:S07]  /*04a0*/  IMAD.U32 R5, RZ, RZ, UR5 ;  /* 0x00000005ff057e24 */ /* 0x004fce000f8e00ff */
[----:B------:R-:W-:-:S07]  /*04b0*/  LEPC R20, `(.L_x_29) ;  /* 0x000000001014794e */ /* 0x000fce0000000000 */
[----:B0--3--:R-:W-:Y:S05]  /*04c0*/  CALL.ABS.NOINC R2 ;  /* 0x0000000002007343 */ /* 0x009fea0003c00000 */
.L_x_29:
[----:B------:R-:W-:Y:S05]  /*04d0*/  EXIT ;  /* 0x000000000000794d */ /* 0x000fea0003800000 */
        .weak           $__internal_1_$__cuda_sm20_rcp_rn_f32_slowpath
        .type           $__internal_1_$__cuda_sm20_rcp_rn_f32_slowpath,@function
        .size           $__internal_1_$__cuda_sm20_rcp_rn_f32_slowpath,(.L_x_35 - $__internal_1_$__cuda_sm20_rcp_rn_f32_slowpath)
$__internal_1_$__cuda_sm20_rcp_rn_f32_slowpath:
[----:B------:R-:W0:Y:S02]  /*04e0*/  LDC R0, c[0x0][0x3a0] ;  /* 0x0000e800ff007b82 */ /* 0x000e240000000800 */
[----:B0-----:R-:W-:-:S04]  /*04f0*/  SHF.L.U32 R4, R0, 0x1, RZ ;  /* 0x0000000100047819 */ /* 0x001fc800000006ff */
[----:B------:R-:W-:-:S04]  /*0500*/  SHF.R.U32.HI R3, RZ, 0x18, R4 ;  /* 0x00000018ff037819 */ /* 0x000fc80000011604 */
[----:B------:R-:W-:-:S13]  /*0510*/  ISETP.NE.U32.AND P0, PT, R3, RZ, PT ;  /* 0x000000ff0300720c */ /* 0x000fda0003f05070 */
[----:B------:R-:W-:Y:S05]  /*0520*/  @P0 BRA `(.L_x_30) ;  /* 0x0000000000280947 */ /* 0x000fea0003800000 */
[----:B------:R-:W-:-:S13]  /*0530*/  ISETP.NE.AND P0, PT, R4, RZ, PT ;  /* 0x000000ff0400720c */ /* 0x000fda0003f05270 */
[----:B------:R0:W1:Y:S01]  /*0540*/  @!P0 MUFU.RCP R3, R0 ;  /* 0x0000000000038308 */ /* 0x0000620000001000 */
[----:B------:R-:W-:Y:S05]  /*0550*/  @!P0 BRA `(.L_x_31) ;  /* 0x0000000000a48947 */ /* 0x000fea0003800000 */
[----:B------:R-:W-:-:S04]  /*0560*/  FFMA R4, R0, 1.84467440737095516160e+19, RZ ;  /* 0x5f80000000047823 */ /* 0x000fc800000000ff */
[----:B-1----:R-:W0:Y:S02]  /*0570*/  MUFU.RCP R3, R4 ;  /* 0x0000000400037308 */ /* 0x002e240000001000 */
[----:B0-----:R-:W-:-:S04]  /*0580*/  FFMA R0, R4, R3, -1 ;  /* 0xbf80000004007423 */ /* 0x001fc80000000003 */
[----:B------:R-:W-:-:S04]  /*0590*/  FADD.FTZ R0, -R0, -RZ ;  /* 0x800000ff00007221 */ /* 0x000fc80000010100 */
[----:B------:R-:W-:-:S04]  /*05a0*/  FFMA R0, R3, R0, R3 ;  /* 0x0000000003007223 */ /* 0x000fc80000000003 */
[----:B------:R-:W-:Y:S01]  /*05b0*/  FFMA R3, R0, 1.84467440737095516160e+19, RZ ;  /* 0x5f80000000037823 */ /* 0x000fe200000000ff */
[----:B------:R-:W-:Y:S06]  /*05c0*/  BRA `(.L_x_31) ;  /* 0x0000000000887947 */ /* 0x000fec0003800000 */
.L_x_30:
        /* <DEDUP_REMOVED lines=26> */
[----:B------:R-:W-:Y:S01]  /*0770*/  ISETP.GE.AND P0, PT, R4, RZ, PT ;  /* 0x000000ff0400720c */ /* 0x000fe20003f06270 */
[----:B------:R-:W-:-:S05]  /*0780*/  VIADD R4, R3, 0xffffff04 ;  /* 0xffffff0403047836 */ /* 0x000fca0000000000 */
[----:B------:R-:W-:-:S07]  /*0790*/  SHF.R.U32.HI R3, RZ, R4, R7 ;  /* 0x00000004ff037219 */ /* 0x000fce0000011607 */
[----:B------:R-:W-:-:S05]  /*07a0*/  @!P0 IADD3 R3, PT, PT, R3, 0x1, RZ ;  /* 0x0000000103038810 */ /* 0x000fca0007ffe0ff */
[----:B------:R-:W-:-:S05]  /*07b0*/  @!P1 IMAD.SHL.U32 R3, R3, 0x2, RZ ;  /* 0x0000000203039824 */ /* 0x000fca00078e00ff */
[----:B------:R-:W-:Y:S01]  /*07c0*/  LOP3.LUT R3, R3, 0x80000000, R0, 0xf8, !PT ;  /* 0x8000000003037812 */ /* 0x000fe200078ef800 */
[----:B------:R-:W-:Y:S06]  /*07d0*/  BRA `(.L_x_31) ;  /* 0x0000000000047947 */ /* 0x000fec0003800000 */
.L_x_32:
[----:B------:R2:W3:Y:S02]  /*07e0*/  MUFU.RCP R3, R0 ;  /* 0x0000000000037308 */ /* 0x0004e40000001000 */
.L_x_31:
[----:B0123--:R-:W-:Y:S02]  /*07f0*/  IMAD.MOV.U32 R0, RZ, RZ, R3 ;  /* 0x000000ffff007224 */ /* 0x00ffe400078e0003 */
[----:B------:R-:W-:-:S04]  /*0800*/  IMAD.MOV.U32 R3, RZ, RZ, 0x0 ;  /* 0x00000000ff037424 */ /* 0x000fc800078e00ff */
[----:B------:R-:W-:Y:S05]  /*0810*/  RET.REL.NODEC R2 `(_Z10MeasInRMapPfS_PiS0_fjjddPd) ;  /* 0xfffffff402f87950 */ /* 0x000fea0003c3ffff */
.L_x_33:
        /* <DEDUP_REMOVED lines=14> */
.L_x_35:


//--------------------- .nv.global.init           --------------------------
	.section	.nv.global.init,"aw",@progbits
	.align	4
.nv.global.init:
	.type		__cudart_i2opi_f,@object
	.size		__cudart_i2opi_f,($str$3 - __cudart_i2opi_f)
__cudart_i2opi_f:
        /*0000*/ 	.byte	0x41, 0x90, 0x43, 0x3c, 0x99, 0x95, 0x62, 0xdb, 0xc0, 0xdd, 0x34, 0xf5, 0xd1, 0x57, 0x27, 0xfc
        /*0010*/ 	.byte	0x29, 0x15, 0x44, 0x4e, 0x6e, 0x83, 0xf9, 0xa2
	.type		$str$3,@object
	.size		$str$3,($str$1 - $str$3)
$str$3:
        /*0018*/ 	.byte	0x56, 0x4d, 0x61, 0x70, 0x25, 0x64, 0x09, 0x25, 0x64, 0x09, 0x25, 0x64, 0x09, 0x25, 0x64, 0x0a
        /*0028*/ 	.byte	0x00
	.type		$str$1,@object
	.size		$str$1,($str$4 - $str$1)
$str$1:
        /*0029*/ 	.byte	0x4f, 0x75, 0x74, 0x20, 0x6f, 0x66, 0x20, 0x52, 0x4d, 0x61, 0x70, 0x20, 0x73, 0x69, 0x7a, 0x65
        /*0039*/ 	.byte	0x21, 0x21, 0x21, 0x21, 0x21, 0x21, 0x21, 0x21, 0x21, 0x0a, 0x00
	.type		$str$4,@object
	.size		$str$4,($str$2 - $str$4)
$str$4:
        /*0044*/ 	.byte	0x4f, 0x75, 0x74, 0x20, 0x6f, 0x66, 0x20, 0x56, 0x4d, 0x61, 0x70, 0x20, 0x73, 0x69, 0x7a, 0x65
        /*0054*/ 	.byte	0x21, 0x21, 0x21, 0x21, 0x21, 0x21, 0x21, 0x21, 0x21, 0x0a, 0x00
	.type		$str$2,@object
	.size		$str$2,($str$5 - $str$2)
$str$2:
        /*005f*/ 	.byte	0x4f, 0x75, 0x74, 0x20, 0x6f, 0x66, 0x20, 0x52, 0x6f, 0x61, 0x64, 0x20, 0x50, 0x6f, 0x69, 0x6e
        /*006f*/ 	.byte	0x74, 0x20, 0x73, 0x69, 0x7a, 0x65, 0x21, 0x21, 0x21, 0x21, 0x21, 0x21, 0x21, 0x0a, 0x00
	.type		$str$5,@object
	.size		$str$5,(.L_4 - $str$5)
$str$5:
        /*007e*/ 	.byte	0x4f, 0x75, 0x74, 0x20, 0x6f, 0x66, 0x20, 0x56, 0x65, 0x72, 0x74, 0x69, 0x63, 0x61, 0x6c, 0x20
        /*008e*/ 	.byte	0x50, 0x6f, 0x69, 0x6e, 0x74, 0x20, 0x73, 0x69, 0x7a, 0x65, 0x21, 0x21, 0x21, 0x21, 0x21, 0x21
        /*009e*/ 	.byte	0x21, 0x21, 0x21, 0x0a, 0x00
.L_4:


//--------------------- .nv.shared.reserved.0     --------------------------
	.section	.nv.shared.reserved.0,"aw",@nobits
	.weak		__nv_reservedSMEM_offset_0_alias
	.size		__nv_reservedSMEM_offset_0_alias, 0, 64
	.other		__nv_reservedSMEM_offset_0_alias,@"STO_CUDA_RESERVED_SHARED STV_DEFAULT"
__nv_reservedSMEM_offset_0_alias:
	.zero		0
	.zero		64


//--------------------- .nv.constant0._Z13TransformcudaPfS_S_S_fff --------------------------
	.section	.nv.constant0._Z13TransformcudaPfS_S_S_fff,"a",@progbits
	.sectionflags	@""
	.align	4
.nv.constant0._Z13TransformcudaPfS_S_S_fff:
	.zero		940


//--------------------- .nv.constant0._Z10MeasInVMapPfS_PiS0_fjjddPd --------------------------
	.section	.nv.constant0._Z10MeasInVMapPfS_PiS0_fjjddPd,"a",@progbits
	.sectionflags	@""
	.align	4
.nv.constant0._Z10MeasInVMapPfS_PiS0_fjjddPd:
	.zero		968


//--------------------- .nv.constant0._Z10MeasInRMapPfS_PiS0_fjjddPd --------------------------
	.section	.nv.constant0._Z10MeasInRMapPfS_PiS0_fjjddPd,"a",@progbits
	.sectionflags	@""
	.align	4
.nv.constant0._Z10MeasInRMapPfS_PiS0_fjjddPd:
	.zero		968


//--------------------- SYMBOLS --------------------------

	.type		.nv.reservedSmem.offset0,@object
	.size		.nv.reservedSmem.offset0,0x4
	.type		vprintf,@function
